def matmul_kernel(
    a_ptr,
    b_ptr,
    c_ptr,
    M,
    N,
    K,
    stride_am,
    stride_ak,
    stride_bk,
    stride_bn,
    stride_cm,
    stride_cn,
    BLOCK_M: tl.constexpr,
    BLOCK_N: tl.constexpr,
    BLOCK_K: tl.constexpr,
    GROUP_M: tl.constexpr,
):
    pid = tl.program_id(axis=0)
    num_pid_m = tl.cdiv(M, BLOCK_M)
    num_pid_n = tl.cdiv(N, BLOCK_N)
    num_pid_in_group = GROUP_M * num_pid_n
    group_id = pid // num_pid_in_group
    first_pid_m = group_id * GROUP_M
    group_size_m = min(num_pid_m - first_pid_m, GROUP_M)
    pid_m = first_pid_m + ((pid % num_pid_in_group) % group_size_m)
    pid_n = (pid % num_pid_in_group) // group_size_m

    offs_am = (pid_m * BLOCK_M + tl.arange(0, BLOCK_M)) % M
    offs_bn = (pid_n * BLOCK_N + tl.arange(0, BLOCK_N)) % N
    offs_k = tl.arange(0, BLOCK_K)
    a_ptrs = a_ptr + offs_am[:, None] * stride_am + offs_k[None, :] * stride_ak
    b_ptrs = b_ptr + offs_k[:, None] * stride_bk + offs_bn[None, :] * stride_bn

    acc = tl.zeros((BLOCK_M, BLOCK_N), dtype=tl.float32)
    for kk in range(0, tl.cdiv(K, BLOCK_K)):
        a = tl.load(a_ptrs, mask=offs_k[None, :] < K - kk * BLOCK_K, other=0.0)
        b = tl.load(b_ptrs, mask=offs_k[:, None] < K - kk * BLOCK_K, other=0.0)
        acc = tl.dot(a, b, acc)
        a_ptrs += BLOCK_K * stride_ak
        b_ptrs += BLOCK_K * stride_bk

    c = acc.to(c_ptr.dtype.element_ty)
    offs_cm = pid_m * BLOCK_M + tl.arange(0, BLOCK_M)
    offs_cn = pid_n * BLOCK_N + tl.arange(0, BLOCK_N)
    c_ptrs = c_ptr + offs_cm[:, None] * stride_cm + offs_cn[None, :] * stride_cn
    mask = (offs_cm[:, None] < M) & (offs_cn[None, :] < N)
    tl.store(c_ptrs, c, mask=mask)

# config = {"BLOCK_K": 128, "BLOCK_M": 16, "BLOCK_N": 64, "GROUP_M": 8, "arch": "sm_100", "dtype": "fp8e4m3", "num_ctas": 1, "num_stages": 2, "num_warps": 8}
# arch = sm_100


// ===== COMPILED SASS (sm_100a) =====

	.target	sm_100a

	.elftype	@"ET_EXEC"


//--------------------- .note.nv.tkinfo           --------------------------
	.section	.note.nv.tkinfo,"",@"SHT_NOTE"
	.sectionflags	@"SHF_NOTE_NV_TKINFO"
	.tkinfo
        /*0018*/ 	.word	0x00000081
        /*0030*/ 	.string	""
        /*0030*/ 	.string	"ptxas-blackwell"
        /*0030*/ 	.string	"Cuda compilation tools, release 12.9, V12.9.86"
        /*0030*/ 	.string	"Build cuda_12.9.r12.9/compiler.36037853_0"
        /*0030*/ 	.string	"-v  -suppress-debug-info  -lineinfo  -arch sm_100a "



//--------------------- .note.nv.cuver            --------------------------
	.section	.note.nv.cuver,"",@"SHT_NOTE"
	.sectionflags	@"SHF_NOTE_NV_CUVER"
        /*0018*/ 	.short	0x0001
        /*001a*/ 	.short	0x0064
        /*001c*/ 	.short	0x0001
        /*001e*/ 	.short	0x0000
        /*0020*/ 	.short	0x0001
        /*0022*/ 	.short	0x0000


//--------------------- .nv.info                  --------------------------
	.section	.nv.info,"",@"SHT_CUDA_INFO"
	.align	4


	//----- nvinfo : EIATTR_REGCOUNT
	.align		4
        /*0000*/ 	.byte	0x04, 0x2f
        /*0002*/ 	.short	(.L_1 - .L_0)
	.align		4
.L_0:
        /*0004*/ 	.word	index@(matmul_kernel)
        /*0008*/ 	.word	0x000000e0


	//----- nvinfo : EIATTR_FRAME_SIZE
	.align		4
.L_1:
        /*000c*/ 	.byte	0x04, 0x11
        /*000e*/ 	.short	(.L_3 - .L_2)
	.align		4
.L_2:
        /*0010*/ 	.word	index@(matmul_kernel)
        /*0014*/ 	.word	0x00000000


	//----- nvinfo : EIATTR_MIN_STACK_SIZE
	.align		4
.L_3:
        /*0018*/ 	.byte	0x04, 0x12
        /*001a*/ 	.short	(.L_5 - .L_4)
	.align		4
.L_4:
        /*001c*/ 	.word	index@(matmul_kernel)
        /*0020*/ 	.word	0x00000000
.L_5:


//--------------------- .nv.info.matmul_kernel    --------------------------
	.section	.nv.info.matmul_kernel,"",@"SHT_CUDA_INFO"
	.sectionflags	@""
	.align	4


	//----- nvinfo : EIATTR_CUDA_API_VERSION
	.align		4
        /*0000*/ 	.byte	0x04, 0x37
        /*0002*/ 	.short	(.L_7 - .L_6)
.L_6:
        /*0004*/ 	.word	0x00000081


	//----- nvinfo : EIATTR_KPARAM_INFO
	.align		4
.L_7:
        /*0008*/ 	.byte	0x04, 0x17
        /*000a*/ 	.short	(.L_9 - .L_8)
.L_8:
        /*000c*/ 	.word	0x00000000
        /*0010*/ 	.short	0x000d
        /*0012*/ 	.short	0x0048
        /*0014*/ 	.byte	0x00, 0xf4, 0x21, 0x00


	//----- nvinfo : EIATTR_KPARAM_INFO
	.align		4
.L_9:
        /*0018*/ 	.byte	0x04, 0x17
        /*001a*/ 	.short	(.L_11 - .L_10)
.L_10:
        /*001c*/ 	.word	0x00000000
        /*0020*/ 	.short	0x000c
        /*0022*/ 	.short	0x0040
        /*0024*/ 	.byte	0x00, 0xf4, 0x21, 0x00


	//----- nvinfo : EIATTR_KPARAM_INFO
	.align		4
.L_11:
        /*0028*/ 	.byte	0x04, 0x17
        /*002a*/ 	.short	(.L_13 - .L_12)
.L_12:
        /*002c*/ 	.word	0x00000000
        /*0030*/ 	.short	0x000b
        /*0032*/ 	.short	0x0038
        /*0034*/ 	.byte	0x00, 0xf0, 0x11, 0x00


	//----- nvinfo : EIATTR_KPARAM_INFO
	.align		4
.L_13:
        /*0038*/ 	.byte	0x04, 0x17
        /*003a*/ 	.short	(.L_15 - .L_14)
.L_14:
        /*003c*/ 	.word	0x00000000
        /*0040*/ 	.short	0x000a
        /*0042*/ 	.short	0x0034
        /*0044*/ 	.byte	0x00, 0xf0, 0x11, 0x00


	//----- nvinfo : EIATTR_KPARAM_INFO
	.align		4
.L_15:
        /*0048*/ 	.byte	0x04, 0x17
        /*004a*/ 	.short	(.L_17 - .L_16)
.L_16:
        /*004c*/ 	.word	0x00000000
        /*0050*/ 	.short	0x0009
        /*0052*/ 	.short	0x0030
        /*0054*/ 	.byte	0x00, 0xf0, 0x11, 0x00


	//----- nvinfo : EIATTR_KPARAM_INFO
	.align		4
.L_17:
        /*0058*/ 	.byte	0x04, 0x17
        /*005a*/ 	.short	(.L_19 - .L_18)
.L_18:
        /*005c*/ 	.word	0x00000000
        /*0060*/ 	.short	0x0008
        /*0062*/ 	.short	0x002c
        /*0064*/ 	.byte	0x00, 0xf0, 0x11, 0x00


	//----- nvinfo : EIATTR_KPARAM_INFO
	.align		4
.L_19:
        /*0068*/ 	.byte	0x04, 0x17
        /*006a*/ 	.short	(.L_21 - .L_20)
.L_20:
        /*006c*/ 	.word	0x00000000
        /*0070*/ 	.short	0x0007
        /*0072*/ 	.short	0x0028
        /*0074*/ 	.byte	0x00, 0xf0, 0x11, 0x00


	//----- nvinfo : EIATTR_KPARAM_INFO
	.align		4
.L_21:
        /*0078*/ 	.byte	0x04, 0x17
        /*007a*/ 	.short	(.L_23 - .L_22)
.L_22:
        /*007c*/ 	.word	0x00000000
        /*0080*/ 	.short	0x0006
        /*0082*/ 	.short	0x0024
        /*0084*/ 	.byte	0x00, 0xf0, 0x11, 0x00


	//----- nvinfo : EIATTR_KPARAM_INFO
	.align		4
.L_23:
        /*0088*/ 	.byte	0x04, 0x17
        /*008a*/ 	.short	(.L_25 - .L_24)
.L_24:
        /*008c*/ 	.word	0x00000000
        /*0090*/ 	.short	0x0005
        /*0092*/ 	.short	0x0020
        /*0094*/ 	.byte	0x00, 0xf0, 0x11, 0x00


	//----- nvinfo : EIATTR_KPARAM_INFO
	.align		4
.L_25:
        /*0098*/ 	.byte	0x04, 0x17
        /*009a*/ 	.short	(.L_27 - .L_26)
.L_26:
        /*009c*/ 	.word	0x00000000
        /*00a0*/ 	.short	0x0004
        /*00a2*/ 	.short	0x001c
        /*00a4*/ 	.byte	0x00, 0xf0, 0x11, 0x00


	//----- nvinfo : EIATTR_KPARAM_INFO
	.align		4
.L_27:
        /*00a8*/ 	.byte	0x04, 0x17
        /*00aa*/ 	.short	(.L_29 - .L_28)
.L_28:
        /*00ac*/ 	.word	0x00000000
        /*00b0*/ 	.short	0x0003
        /*00b2*/ 	.short	0x0018
        /*00b4*/ 	.byte	0x00, 0xf0, 0x11, 0x00


	//----- nvinfo : EIATTR_KPARAM_INFO
	.align		4
.L_29:
        /*00b8*/ 	.byte	0x04, 0x17
        /*00ba*/ 	.short	(.L_31 - .L_30)
.L_30:
        /*00bc*/ 	.word	0x00000000
        /*00c0*/ 	.short	0x0002
        /*00c2*/ 	.short	0x0010
        /*00c4*/ 	.byte	0x00, 0xf4, 0x21, 0x00


	//----- nvinfo : EIATTR_KPARAM_INFO
	.align		4
.L_31:
        /*00c8*/ 	.byte	0x04, 0x17
        /*00ca*/ 	.short	(.L_33 - .L_32)
.L_32:
        /*00cc*/ 	.word	0x00000000
        /*00d0*/ 	.short	0x0001
        /*00d2*/ 	.short	0x0008
        /*00d4*/ 	.byte	0x00, 0xf4, 0x21, 0x00


	//----- nvinfo : EIATTR_KPARAM_INFO
	.align		4
.L_33:
        /*00d8*/ 	.byte	0x04, 0x17
        /*00da*/ 	.short	(.L_35 - .L_34)
.L_34:
        /*00dc*/ 	.word	0x00000000
        /*00e0*/ 	.short	0x0000
        /*00e2*/ 	.short	0x0000
        /*00e4*/ 	.byte	0x00, 0xf4, 0x21, 0x00


	//----- nvinfo : EIATTR_SPARSE_MMA_MASK
	.align		4
.L_35:
        /*00e8*/ 	.byte	0x03, 0x50
        /*00ea*/ 	.short	0x0000


	//----- nvinfo : EIATTR_MAXREG_COUNT
	.align		4
        /*00ec*/ 	.byte	0x03, 0x1b
        /*00ee*/ 	.short	0x00ff


	//----- nvinfo : EIATTR_NUM_BARRIERS
	.align		4
        /*00f0*/ 	.byte	0x02, 0x4c
        /*00f2*/ 	.byte	0x01
	.zero		1


	//----- nvinfo : EIATTR_VRC_CTA_INIT_COUNT
	.align		4
        /*00f4*/ 	.byte	0x02, 0x4a
	.zero		1
	.zero		1


	//----- nvinfo : EIATTR_EXIT_INSTR_OFFSETS
	.align		4
        /*00f8*/ 	.byte	0x04, 0x1c
        /*00fa*/ 	.short	(.L_37 - .L_36)


	//   ....[0]....
.L_36:
        /*00fc*/ 	.word	0x00004ab0


	//   ....[1]....
        /*0100*/ 	.word	0x00004ad0


	//----- nvinfo : EIATTR_REQNTID
	.align		4
.L_37:
        /*0104*/ 	.byte	0x04, 0x10
        /*0106*/ 	.short	(.L_39 - .L_38)
.L_38:
        /*0108*/ 	.word	0x00000100
        /*010c*/ 	.word	0x00000001
        /*0110*/ 	.word	0x00000001


	//----- nvinfo : EIATTR_CBANK_PARAM_SIZE
	.align		4
.L_39:
        /*0114*/ 	.byte	0x03, 0x19
        /*0116*/ 	.short	0x0050


	//----- nvinfo : EIATTR_PARAM_CBANK
	.align		4
        /*0118*/ 	.byte	0x04, 0x0a
        /*011a*/ 	.short	(.L_41 - .L_40)
	.align		4
.L_40:
        /*011c*/ 	.word	index@(.nv.constant0.matmul_kernel)
        /*0120*/ 	.short	0x0380
        /*0122*/ 	.short	0x0050


	//----- nvinfo : EIATTR_SW_WAR
	.align		4
.L_41:
        /*0124*/ 	.byte	0x04, 0x36
        /*0126*/ 	.short	(.L_43 - .L_42)
.L_42:
        /*0128*/ 	.word	0x00000008
.L_43:


//--------------------- .nv.compat                --------------------------
	.section	.nv.compat,"",@"SHT_CUDA_COMPAT_INFO"
	.align	4
        /*0000*/ 	.byte	0x02, 0x02, 0x02, 0x00, 0x02, 0x05, 0x05, 0x00, 0x02, 0x03, 0x00, 0x00, 0x02, 0x06, 0x01, 0x00


//--------------------- .nv.callgraph             --------------------------
	.section	.nv.callgraph,"",@"SHT_CUDA_CALLGRAPH"
	.align	4
	.sectionentsize	8
	.align		4
        /*0000*/ 	.word	0x00000000
	.align		4
        /*0004*/ 	.word	0xffffffff
	.align		4
        /*0008*/ 	.word	0x00000000
	.align		4
        /*000c*/ 	.word	0xfffffffe
	.align		4
        /*0010*/ 	.word	0x00000000
	.align		4
        /*0014*/ 	.word	0xfffffffd
	.align		4
        /*0018*/ 	.word	0x00000000
	.align		4
        /*001c*/ 	.word	0xfffffffc


//--------------------- .text.matmul_kernel       --------------------------
	.section	.text.matmul_kernel,"ax",@progbits
	.align	128
        .global         matmul_kernel
        .type           matmul_kernel,@function
        .size           matmul_kernel,(.L_x_3 - matmul_kernel)
        .other          matmul_kernel,@"STO_CUDA_ENTRY STV_DEFAULT"
matmul_kernel:
.text.matmul_kernel:
[----:B------:R-:W0:Y:S08]  /*0000*/  LDC R1, c[0x0][0x37c] ;  /* 0x0000df00ff017b82 */ /* 0x000e300000000800 */
[----:B------:R-:W1:Y:S01]  /*0010*/  LDC.64 R60, c[0x0][0x398] ;  /* 0x0000e600ff3c7b82 */ /* 0x000e620000000a00 */
[----:B------:R-:W2:Y:S01]  /*0020*/  S2R R5, SR_CTAID.X ;  /* 0x0000000000057919 */ /* 0x000ea20000002500 */
[----:B------:R-:W-:Y:S01]  /*0030*/  UMOV UR4, 0x400 ;  /* 0x0000040000047882 */ /* 0x000fe20000000000 */
[----:B------:R-:W3:Y:S05]  /*0040*/  LDCU.64 UR6, c[0x0][0x358] ;  /* 0x00006b00ff0677ac */ /* 0x000eea0008000a00 */
[----:B------:R-:W4:Y:S08]  /*0050*/  LDC R120, c[0x0][0x3a0] ;  /* 0x0000e800ff787b82 */ /* 0x000f300000000800 */
[----:B------:R-:W5:Y:S01]  /*0060*/  S2UR UR5, SR_CgaCtaId ;  /* 0x00000000000579c3 */ /* 0x000f620000008800 */
[----:B-1----:R-:W-:-:S05]  /*0070*/  VIADD R0, R61, 0x3f ;  /* 0x0000003f3d007836 */ /* 0x002fca0000000000 */
[----:B------:R-:W-:Y:S01]  /*0080*/  SHF.R.S32.HI R3, RZ, 0x1f, R0 ;  /* 0x0000001fff037819 */ /* 0x000fe20000011400 */
[----:B----4-:R-:W-:-:S03]  /*0090*/  VIADD R120, R120, 0x7f ;  /* 0x0000007f78787836 */ /* 0x010fc60000000000 */
[----:B------:R-:W-:Y:S02]  /*00a0*/  LEA.HI R3, R3, R0, RZ, 0x6 ;  /* 0x0000000003037211 */ /* 0x000fe400078f30ff */
[----:B--2---:R-:W-:Y:S02]  /*00b0*/  IABS R8, R5 ;  /* 0x0000000500087213 */ /* 0x004fe40000000000 */
[----:B------:R-:W-:Y:S01]  /*00c0*/  SHF.R.S32.HI R3, RZ, 0x6, R3 ;  /* 0x00000006ff037819 */ /* 0x000fe20000011403 */
[----:B-----5:R-:W-:-:S04]  /*00d0*/  ULEA UR4, UR5, UR4, 0x18 ;  /* 0x0000000405047291 */ /* 0x020fc8000f8ec0ff */
[----:B------:R-:W-:-:S05]  /*00e0*/  IMAD.SHL.U32 R4, R3, 0x8, RZ ;  /* 0x0000000803047824 */ /* 0x000fca00078e00ff */
[-C--:B------:R-:W-:Y:S02]  /*00f0*/  IABS R7, R4.reuse ;  /* 0x0000000400077213 */ /* 0x080fe40000000000 */
[----:B------:R-:W-:Y:S02]  /*0100*/  IABS R10, R4 ;  /* 0x00000004000a7213 */ /* 0x000fe40000000000 */
[----:B------:R-:W1:Y:S08]  /*0110*/  I2F.RP R0, R7 ;  /* 0x0000000700007306 */ /* 0x000e700000209400 */
[----:B-1----:R-:W1:Y:S02]  /*0120*/  MUFU.RCP R0, R0 ;  /* 0x0000000000007308 */ /* 0x002e640000001000 */
[----:B-1----:R-:W-:-:S02]  /*0130*/  VIADD R2, R0, 0xffffffe ;  /* 0x0ffffffe00027836 */ /* 0x002fc40000000000 */
[----:B------:R-:W-:-:S04]  /*0140*/  IMAD.MOV R0, RZ, RZ, -R10 ;  /* 0x000000ffff007224 */ /* 0x000fc800078e0a0a */
[----:B------:R1:W2:Y:S02]  /*0150*/  F2I.FTZ.U32.TRUNC.NTZ R3, R2 ;  /* 0x0000000200037305 */ /* 0x0002a4000021f000 */
[----:B-1----:R-:W-:Y:S02]  /*0160*/  IMAD.MOV.U32 R2, RZ, RZ, RZ ;  /* 0x000000ffff027224 */ /* 0x002fe400078e00ff */
[----:B--2---:R-:W-:-:S04]  /*0170*/  IMAD.MOV R6, RZ, RZ, -R3 ;  /* 0x000000ffff067224 */ /* 0x004fc800078e0a03 */
[----:B------:R-:W-:Y:S02]  /*0180*/  IMAD R9, R6, R7, RZ ;  /* 0x0000000706097224 */ /* 0x000fe400078e02ff */
[----:B------:R-:W-:Y:S02]  /*0190*/  IMAD.MOV.U32 R6, RZ, RZ, R8 ;  /* 0x000000ffff067224 */ /* 0x000fe400078e0008 */
[----:B------:R-:W-:-:S06]  /*01a0*/  IMAD.HI.U32 R3, R3, R9, R2 ;  /* 0x0000000903037227 */ /* 0x000fcc00078e0002 */
[----:B------:R-:W-:-:S04]  /*01b0*/  IMAD.HI.U32 R3, R3, R6, RZ ;  /* 0x0000000603037227 */ /* 0x000fc800078e00ff */
[----:B------:R-:W-:-:S05]  /*01c0*/  IMAD R0, R3, R0, R6 ;  /* 0x0000000003007224 */ /* 0x000fca00078e0206 */
[----:B------:R-:W-:-:S13]  /*01d0*/  ISETP.GT.U32.AND P1, PT, R7, R0, PT ;  /* 0x000000000700720c */ /* 0x000fda0003f24070 */
[----:B------:R-:W-:Y:S02]  /*01e0*/  @!P1 IMAD.IADD R0, R0, 0x1, -R7 ;  /* 0x0000000100009824 */ /* 0x000fe400078e0a07 */
[----:B------:R-:W-:Y:S01]  /*01f0*/  @!P1 VIADD R3, R3, 0x1 ;  /* 0x0000000103039836 */ /* 0x000fe20000000000 */
[----:B------:R-:W-:Y:S02]  /*0200*/  ISETP.NE.AND P1, PT, R4, RZ, PT ;  /* 0x000000ff0400720c */ /* 0x000fe40003f25270 */
[----:B------:R-:W-:Y:S02]  /*0210*/  ISETP.GE.U32.AND P0, PT, R0, R7, PT ;  /* 0x000000070000720c */ /* 0x000fe40003f06070 */
[----:B------:R-:W-:-:S04]  /*0220*/  LOP3.LUT R0, R5, R4, RZ, 0x3c, !PT ;  /* 0x0000000405007212 */ /* 0x000fc800078e3cff */
[----:B------:R-:W-:Y:S01]  /*0230*/  ISETP.GE.AND P2, PT, R0, RZ, PT ;  /* 0x000000ff0000720c */ /* 0x000fe20003f46270 */
[----:B------:R-:W-:-:S06]  /*0240*/  VIADD R0, R60, 0xf ;  /* 0x0000000f3c007836 */ /* 0x000fcc0000000000 */
[----:B------:R-:W-:-:S04]  /*0250*/  @P0 VIADD R3, R3, 0x1 ;  /* 0x0000000103030836 */ /* 0x000fc80000000000 */
[----:B------:R-:W-:Y:S01]  /*0260*/  IMAD.MOV.U32 R2, RZ, RZ, R3 ;  /* 0x000000ffff027224 */ /* 0x000fe200078e0003 */
[----:B------:R-:W-:-:S03]  /*0270*/  SHF.R.S32.HI R3, RZ, 0x1f, R0 ;  /* 0x0000001fff037819 */ /* 0x000fc60000011400 */
[----:B------:R-:W-:Y:S01]  /*0280*/  @!P2 IMAD.MOV R2, RZ, RZ, -R2 ;  /* 0x000000ffff02a224 */ /* 0x000fe200078e0a02 */
[----:B------:R-:W-:Y:S02]  /*0290*/  @!P1 LOP3.LUT R2, RZ, R4, RZ, 0x33, !PT ;  /* 0x00000004ff029212 */ /* 0x000fe400078e33ff */
[----:B------:R-:W-:-:S03]  /*02a0*/  LEA.HI R3, R3, R0, RZ, 0x4 ;  /* 0x0000000003037211 */ /* 0x000fc600078f20ff */
[----:B------:R-:W-:Y:S02]  /*02b0*/  IMAD.SHL.U32 R6, R2, 0x8, RZ ;  /* 0x0000000802067824 */ /* 0x000fe400078e00ff */
[----:B------:R-:W-:-:S03]  /*02c0*/  IMAD.MOV R2, RZ, RZ, -R2 ;  /* 0x000000ffff027224 */ /* 0x000fc600078e0a02 */
[----:B------:R-:W-:Y:S01]  /*02d0*/  LEA.HI.SX32 R3, R3, -R6, 0x1c ;  /* 0x8000000603037211 */ /* 0x000fe200078fe2ff */
[----:B------:R-:W-:-:S03]  /*02e0*/  IMAD R11, R4, R2, R5 ;  /* 0x00000002040b7224 */ /* 0x000fc600078e0205 */
[----:B------:R-:W-:-:S04]  /*02f0*/  VIMNMX R8, PT, PT, R3, 0x8, PT ;  /* 0x0000000803087848 */ /* 0x000fc80003fe0100 */
[-C--:B------:R-:W-:Y:S02]  /*0300*/  IABS R7, R8.reuse ;  /* 0x0000000800077213 */ /* 0x080fe40000000000 */
[----:B------:R-:W-:Y:S02]  /*0310*/  IABS R4, R8 ;  /* 0x0000000800047213 */ /* 0x000fe40000000000 */
[----:B------:R-:W1:Y:S08]  /*0320*/  I2F.RP R0, R7 ;  /* 0x0000000700007306 */ /* 0x000e700000209400 */
[----:B-1----:R-:W1:Y:S02]  /*0330*/  MUFU.RCP R0, R0 ;  /* 0x0000000000007308 */ /* 0x002e640000001000 */
[----:B-1----:R-:W-:-:S02]  /*0340*/  VIADD R3, R0, 0xffffffe ;  /* 0x0ffffffe00037836 */ /* 0x002fc40000000000 */
[----:B------:R-:W-:-:S04]  /*0350*/  IMAD.MOV R0, RZ, RZ, -R4 ;  /* 0x000000ffff007224 */ /* 0x000fc800078e0a04 */
[----:B------:R-:W1:Y:S02]  /*0360*/  F2I.FTZ.U32.TRUNC.NTZ R3, R3 ;  /* 0x0000000300037305 */ /* 0x000e64000021f000 */
[----:B-1----:R-:W-:-:S04]  /*0370*/  IMAD.MOV R9, RZ, RZ, -R3 ;  /* 0x000000ffff097224 */ /* 0x002fc800078e0a03 */
[----:B------:R-:W-:Y:S01]  /*0380*/  IMAD.MOV.U32 R2, RZ, RZ, R9 ;  /* 0x000000ffff027224 */ /* 0x000fe200078e0009 */
[----:B------:R-:W-:-:S03]  /*0390*/  IABS R9, R11 ;  /* 0x0000000b00097213 */ /* 0x000fc60000000000 */
[----:B------:R-:W-:Y:S02]  /*03a0*/  IMAD R5, R2, R7, RZ ;  /* 0x0000000702057224 */ /* 0x000fe400078e02ff */
[----:B------:R-:W-:-:S04]  /*03b0*/  IMAD.MOV.U32 R2, RZ, RZ, RZ ;  /* 0x000000ffff027224 */ /* 0x000fc800078e00ff */
[----:B------:R-:W-:Y:S01]  /*03c0*/  IMAD.HI.U32 R2, R3, R5, R2 ;  /* 0x0000000503027227 */ /* 0x000fe200078e0002 */
[----:B------:R-:W-:-:S04]  /*03d0*/  LOP3.LUT R3, R11, R8, RZ, 0x3c, !PT ;  /* 0x000000080b037212 */ /* 0x000fc800078e3cff */
[----:B------:R-:W-:Y:S01]  /*03e0*/  ISETP.GE.AND P2, PT, R3, RZ, PT ;  /* 0x000000ff0300720c */ /* 0x000fe20003f46270 */
[----:B------:R-:W-:-:S04]  /*03f0*/  IMAD.HI.U32 R2, R2, R9, RZ ;  /* 0x0000000902027227 */ /* 0x000fc800078e00ff */
[----:B------:R-:W-:-:S05]  /*0400*/  IMAD R0, R2, R0, R9 ;  /* 0x0000000002007224 */ /* 0x000fca00078e0209 */
[----:B------:R-:W-:-:S13]  /*0410*/  ISETP.GT.U32.AND P1, PT, R7, R0, PT ;  /* 0x000000000700720c */ /* 0x000fda0003f24070 */
[----:B------:R-:W-:Y:S02]  /*0420*/  @!P1 IMAD.IADD R0, R0, 0x1, -R7 ;  /* 0x0000000100009824 */ /* 0x000fe400078e0a07 */
[----:B------:R-:W-:Y:S01]  /*0430*/  @!P1 VIADD R2, R2, 0x1 ;  /* 0x0000000102029836 */ /* 0x000fe20000000000 */
[----:B------:R-:W-:Y:S02]  /*0440*/  ISETP.NE.AND P1, PT, R8, RZ, PT ;  /* 0x000000ff0800720c */ /* 0x000fe40003f25270 */
[----:B------:R-:W-:Y:S02]  /*0450*/  ISETP.GE.U32.AND P0, PT, R0, R7, PT ;  /* 0x000000070000720c */ /* 0x000fe40003f06070 */
[----:B------:R-:W1:Y:S11]  /*0460*/  S2R R0, SR_TID.X ;  /* 0x0000000000007919 */ /* 0x000e760000002100 */
[----:B------:R-:W-:Y:S01]  /*0470*/  @P0 VIADD R2, R2, 0x1 ;  /* 0x0000000102020836 */ /* 0x000fe20000000000 */
[----:B------:R-:W-:-:S03]  /*0480*/  ISETP.GT.AND P0, PT, R120, 0x7f, PT ;  /* 0x0000007f7800780c */ /* 0x000fc60003f04270 */
[----:B------:R-:W-:Y:S01]  /*0490*/  @!P2 IMAD.MOV R2, RZ, RZ, -R2 ;  /* 0x000000ffff02a224 */ /* 0x000fe200078e0a02 */
[----:B------:R-:W-:-:S05]  /*04a0*/  @!P1 LOP3.LUT R2, RZ, R8, RZ, 0x33, !PT ;  /* 0x00000008ff029212 */ /* 0x000fca00078e33ff */
[----:B------:R-:W-:Y:S02]  /*04b0*/  IMAD.MOV R3, RZ, RZ, -R2 ;  /* 0x000000ffff037224 */ /* 0x000fe400078e0a02 */
[----:B------:R-:W-:Y:S02]  /*04c0*/  IMAD.SHL.U32 R31, R2, 0x40, RZ ;  /* 0x00000040021f7824 */ /* 0x000fe400078e00ff */
[----:B------:R-:W-:Y:S01]  /*04d0*/  IMAD R3, R8, R3, R11 ;  /* 0x0000000308037224 */ /* 0x000fe200078e020b */
[----:B------:R-:W-:-:S03]  /*04e0*/  @!P0 CS2R R4, SRZ ;  /* 0x0000000000048805 */ /* 0x000fc6000001ff00 */
[----:B------:R-:W-:Y:S01]  /*04f0*/  IMAD.IADD R3, R6, 0x1, R3 ;  /* 0x0000000106037824 */ /* 0x000fe200078e0203 */
[----:B------:R-:W-:Y:S02]  /*0500*/  @!P0 CS2R R6, SRZ ;  /* 0x0000000000068805 */ /* 0x000fe4000001ff00 */
[C---:B-1----:R-:W-:Y:S01]  /*0510*/  LOP3.LUT R20, R0.reuse, 0xf, RZ, 0xc0, !PT ;  /* 0x0000000f00147812 */ /* 0x042fe200078ec0ff */
[C---:B------:R-:W-:Y:S01]  /*0520*/  IMAD.SHL.U32 R21, R0.reuse, 0x4, RZ ;  /* 0x0000000400157824 */ /* 0x040fe200078e00ff */
[----:B------:R-:W-:Y:S01]  /*0530*/  SHF.R.U32.HI R24, RZ, 0x4, R0 ;  /* 0x00000004ff187819 */ /* 0x000fe20000011600 */
[C---:B------:R-:W-:Y:S01]  /*0540*/  @!P0 IMAD.SHL.U32 R26, R0.reuse, 0x20, RZ ;  /* 0x00000020001a8824 */ /* 0x040fe200078e00ff */
[C---:B------:R-:W-:Y:S01]  /*0550*/  LEA.HI R22, R0.reuse, 0x30, RZ, 0x1c ;  /* 0x0000003000167811 */ /* 0x040fe200078fe0ff */
[----:B------:R-:W-:Y:S01]  /*0560*/  IMAD R20, R3, 0x10, R20 ;  /* 0x0000001003147824 */ /* 0x000fe200078e0214 */
[----:B------:R-:W-:Y:S02]  /*0570*/  LOP3.LUT R23, R0, 0x1c, RZ, 0xc0, !PT ;  /* 0x0000001c00177812 */ /* 0x000fe400078ec0ff */
[----:B------:R-:W-:-:S02]  /*0580*/  SGXT.U32 R24, R24, 0x4 ;  /* 0x000000041818781a */ /* 0x000fc40000000000 */
[----:B------:R-:W-:Y:S01]  /*0590*/  LEA.HI R25, R0, R21, RZ, 0x1a ;  /* 0x0000001500197211 */ /* 0x000fe200078fd0ff */
[----:B0--3--:R-:W-:Y:S06]  /*05a0*/  @!P0 BRA `(.L_x_0) ;  /* 0x0000004000648947 */ /* 0x009fec0003800000 */
[----:B------:R-:W-:Y:S01]  /*05b0*/  IABS R15, R60 ;  /* 0x0000003c000f7213 */ /* 0x000fe20000000000 */
[----:B------:R-:W0:Y:S01]  /*05c0*/  LDCU UR5, c[0x0][0x3b0] ;  /* 0x00007600ff0577ac */ /* 0x000e220008000800 */
[----:B------:R-:W-:Y:S01]  /*05d0*/  IABS R2, R61 ;  /* 0x0000003d00027213 */ /* 0x000fe20000000000 */
[----:B------:R-:W1:Y:S01]  /*05e0*/  LDC R115, c[0x0][0x3a8] ;  /* 0x0000ea00ff737b82 */ /* 0x000e620000000800 */
[----:B------:R-:W2:Y:S01]  /*05f0*/  I2F.RP R8, R15 ;  /* 0x0000000f00087306 */ /* 0x000ea20000209400 */
[----:B------:R-:W3:Y:S01]  /*0600*/  LDCU.128 UR12, c[0x0][0x380] ;  /* 0x00007000ff0c77ac */ /* 0x000ee20008000c00 */
[----:B------:R-:W-:Y:S02]  /*0610*/  SHF.R.S32.HI R32, RZ, 0x1, R0 ;  /* 0x00000001ff207819 */ /* 0x000fe40000011400 */
[----:B------:R-:W-:Y:S01]  /*0620*/  LOP3.LUT R156, R0, 0x7f, RZ, 0xc0, !PT ;  /* 0x0000007f009c7812 */ /* 0x000fe200078ec0ff */
[----:B------:R-:W4:Y:S01]  /*0630*/  LDCU UR8, c[0x0][0x3a4] ;  /* 0x00007480ff0877ac */ /* 0x000f220008000800 */
[----:B------:R-:W-:-:S02]  /*0640*/  SGXT R32, R32, 0x1 ;  /* 0x000000012020781a */ /* 0x000fc40000000200 */
[----:B------:R-:W5:Y:S01]  /*0650*/  I2F.RP R3, R2 ;  /* 0x0000000200037306 */ /* 0x000f620000209400 */
[----:B------:R-:W0:Y:S01]  /*0660*/  LDCU UR9, c[0x0][0x3ac] ;  /* 0x00007580ff0977ac */ /* 0x000e220008000800 */
[C---:B------:R-:W-:Y:S02]  /*0670*/  LOP3.LUT R101, R24.reuse, 0x20, RZ, 0xfc, !PT ;  /* 0x0000002018657812 */ /* 0x040fe400078efcff */
[C---:B------:R-:W-:Y:S02]  /*0680*/  LOP3.LUT R102, R24.reuse, 0x40, RZ, 0xfc, !PT ;  /* 0x0000004018667812 */ /* 0x040fe400078efcff */
[C---:B------:R-:W-:Y:S02]  /*0690*/  LOP3.LUT R103, R24.reuse, 0x50, RZ, 0xfc, !PT ;  /* 0x0000005018677812 */ /* 0x040fe400078efcff */
[----:B--2---:R-:W2:Y:S01]  /*06a0*/  MUFU.RCP R8, R8 ;  /* 0x0000000800087308 */ /* 0x004ea20000001000 */
[----:B------:R-:W-:Y:S02]  /*06b0*/  LOP3.LUT R104, R24, 0x60, RZ, 0xfc, !PT ;  /* 0x0000006018687812 */ /* 0x000fe400078efcff */
[----:B------:R-:W-:-:S02]  /*06c0*/  LEA.HI R105, R0, 0x70, RZ, 0x1c ;  /* 0x0000007000697811 */ /* 0x000fc400078fe0ff */
[----:B------:R-:W-:Y:S01]  /*06d0*/  LOP3.LUT R100, R24, 0x10, RZ, 0xfc, !PT ;  /* 0x0000001018647812 */ /* 0x000fe200078efcff */
[----:B-1----:R-:W-:Y:S02]  /*06e0*/  IMAD.SHL.U32 R107, R115, 0x80, RZ ;  /* 0x00000080736b7824 */ /* 0x002fe400078e00ff */
[----:B-----5:R-:W1:Y:S01]  /*06f0*/  MUFU.RCP R3, R3 ;  /* 0x0000000300037308 */ /* 0x020e620000001000 */
[-C--:B------:R-:W-:Y:S02]  /*0700*/  IMAD R108, R105, R115.reuse, RZ ;  /* 0x00000073696c7224 */ /* 0x080fe400078e02ff */
[----:B0-----:R-:W-:Y:S02]  /*0710*/  IMAD R106, R156, UR9, RZ ;  /* 0x000000099c6a7c24 */ /* 0x001fe4000f8e02ff */
[-C--:B------:R-:W-:Y:S02]  /*0720*/  IMAD R109, R22, R115.reuse, RZ ;  /* 0x00000073166d7224 */ /* 0x080fe400078e02ff */
[-C--:B------:R-:W-:Y:S01]  /*0730*/  IMAD R110, R24, R115.reuse, RZ ;  /* 0x00000073186e7224 */ /* 0x080fe200078e02ff */
[----:B------:R-:W-:Y:S01]  /*0740*/  SHF.R.S32.HI R117, RZ, 0x1f, R106 ;  /* 0x0000001fff757819 */ /* 0x000fe2000001146a */
[----:B--2---:R-:W-:Y:S01]  /*0750*/  VIADD R6, R8, 0xffffffe ;  /* 0x0ffffffe08067836 */ /* 0x004fe20000000000 */
[----:B------:R-:W-:Y:S01]  /*0760*/  IABS R8, R20 ;  /* 0x0000001400087213 */ /* 0x000fe20000000000 */
[----:B------:R-:W-:-:S02]  /*0770*/  IMAD R111, R104, R115, RZ ;  /* 0x00000073686f7224 */ /* 0x000fc400078e02ff */
[----:B------:R0:W2:Y:S01]  /*0780*/  F2I.FTZ.U32.TRUNC.NTZ R7, R6 ;  /* 0x0000000600077305 */ /* 0x0000a2000021f000 */
[-C--:B------:R-:W-:Y:S02]  /*0790*/  IMAD R112, R103, R115.reuse, RZ ;  /* 0x0000007367707224 */ /* 0x080fe400078e02ff */
[-C--:B------:R-:W-:Y:S02]  /*07a0*/  IMAD R113, R102, R115.reuse, RZ ;  /* 0x0000007366717224 */ /* 0x080fe400078e02ff */
[----:B-1----:R-:W-:Y:S02]  /*07b0*/  VIADD R5, R3, 0xffffffe ;  /* 0x0ffffffe03057836 */ /* 0x002fe40000000000 */
[-C--:B------:R-:W-:Y:S02]  /*07c0*/  IMAD R114, R101, R115.reuse, RZ ;  /* 0x0000007365727224 */ /* 0x080fe400078e02ff */
[----:B0-----:R-:W-:Y:S02]  /*07d0*/  IMAD.MOV.U32 R6, RZ, RZ, RZ ;  /* 0x000000ffff067224 */ /* 0x001fe400078e00ff */
[----:B------:R-:W0:Y:S01]  /*07e0*/  F2I.FTZ.U32.TRUNC.NTZ R5, R5 ;  /* 0x0000000500057305 */ /* 0x000e22000021f000 */
[----:B------:R-:W-:-:S02]  /*07f0*/  IMAD R115, R100, R115, RZ ;  /* 0x0000007364737224 */ /* 0x000fc400078e02ff */
[----:B--2---:R-:W-:-:S04]  /*0800*/  IMAD.MOV R4, RZ, RZ, -R7 ;  /* 0x000000ffff047224 */ /* 0x004fc800078e0a07 */
[----:B------:R-:W-:Y:S01]  /*0810*/  IMAD R9, R4, R15, RZ ;  /* 0x0000000f04097224 */ /* 0x000fe200078e02ff */
[----:B------:R-:W-:-:S03]  /*0820*/  SHF.R.U32.HI R4, RZ, 0x7, R0 ;  /* 0x00000007ff047819 */ /* 0x000fc60000011600 */
[----:B------:R-:W-:Y:S01]  /*0830*/  IMAD.HI.U32 R7, R7, R9, R6 ;  /* 0x0000000907077227 */ /* 0x000fe200078e0006 */
[----:B------:R-:W-:-:S03]  /*0840*/  SGXT.U32 R4, R4, 0x1 ;  /* 0x000000010404781a */ /* 0x000fc60000000000 */
[----:B0-----:R-:W-:Y:S01]  /*0850*/  IMAD.MOV R3, RZ, RZ, -R5 ;  /* 0x000000ffff037224 */ /* 0x001fe200078e0a05 */
[----:B------:R-:W-:Y:S01]  /*0860*/  LOP3.LUT R14, R31, R4, RZ, 0xfc, !PT ;  /* 0x000000041f0e7212 */ /* 0x000fe200078efcff */
[----:B------:R-:W-:-:S03]  /*0870*/  IMAD.HI.U32 R7, R7, R8, RZ ;  /* 0x0000000807077227 */ /* 0x000fc600078e00ff */
[C---:B------:R-:W-:Y:S01]  /*0880*/  LOP3.LUT R11, R14.reuse, 0x3e, RZ, 0xfc, !PT ;  /* 0x0000003e0e0b7812 */ /* 0x040fe200078efcff */
[----:B------:R-:W-:Y:S01]  /*0890*/  IMAD.MOV R7, RZ, RZ, -R7 ;  /* 0x000000ffff077224 */ /* 0x000fe200078e0a07 */
[C---:B------:R-:W-:Y:S01]  /*08a0*/  LOP3.LUT R12, R14.reuse, 0x3c, RZ, 0xfc, !PT ;  /* 0x0000003c0e0c7812 */ /* 0x040fe200078efcff */
[----:B------:R-:W-:Y:S01]  /*08b0*/  IMAD R3, R3, R2, RZ ;  /* 0x0000000203037224 */ /* 0x000fe200078e02ff */
[----:B------:R-:W-:Y:S01]  /*08c0*/  IABS R9, R11 ;  /* 0x0000000b00097213 */ /* 0x000fe20000000000 */
[----:B------:R-:W-:Y:S01]  /*08d0*/  IMAD.MOV.U32 R4, RZ, RZ, RZ ;  /* 0x000000ffff047224 */ /* 0x000fe200078e00ff */
[----:B------:R-:W-:Y:S01]  /*08e0*/  IABS R10, R12 ;  /* 0x0000000c000a7213 */ /* 0x000fe20000000000 */
[----:B------:R-:W-:Y:S01]  /*08f0*/  IMAD R6, R15, R7, R8 ;  /* 0x000000070f067224 */ /* 0x000fe200078e0208 */
[----:B------:R-:W-:Y:S01]  /*0900*/  SHF.R.U32.HI R7, RZ, 0x2, R0 ;  /* 0x00000002ff077819 */ /* 0x000fe20000011600 */
[----:B------:R-:W-:Y:S01]  /*0910*/  IMAD.HI.U32 R4, R5, R3, R4 ;  /* 0x0000000305047227 */ /* 0x000fe200078e0004 */
[----:B------:R-:W-:-:S02]  /*0920*/  LOP3.LUT R16, R14, 0x3a, RZ, 0xfc, !PT ;  /* 0x0000003a0e107812 */ /* 0x000fc400078efcff */
[----:B------:R-:W-:Y:S01]  /*0930*/  SGXT.U32 R7, R7, 0x3 ;  /* 0x000000030707781a */ /* 0x000fe20000000000 */
[----:B------:R-:W-:Y:S01]  /*0940*/  IMAD.SHL.U32 R8, R0, 0x40, RZ ;  /* 0x0000004000087824 */ /* 0x000fe200078e00ff */
[----:B------:R-:W-:Y:S01]  /*0950*/  ISETP.GT.U32.AND P1, PT, R15, R6, PT ;  /* 0x000000060f00720c */ /* 0x000fe20003f24070 */
[C---:B------:R-:W-:Y:S01]  /*0960*/  IMAD.HI.U32 R5, R4.reuse, R9, RZ ;  /* 0x0000000904057227 */ /* 0x040fe200078e00ff */
[----:B------:R-:W-:Y:S02]  /*0970*/  SHF.R.S32.HI R3, RZ, 0x1f, R120 ;  /* 0x0000001fff037819 */ /* 0x000fe40000011478 */
[----:B------:R-:W-:Y:S01]  /*0980*/  LOP3.LUT R81, R7, 0x40, R8, 0xf8, !PT ;  /* 0x0000004007517812 */ /* 0x000fe200078ef808 */
[----:B------:R-:W-:Y:S01]  /*0990*/  IMAD.MOV.U32 R7, RZ, RZ, R10 ;  /* 0x000000ffff077224 */ /* 0x000fe200078e000a */
[----:B------:R-:W-:Y:S01]  /*09a0*/  IABS R8, R16 ;  /* 0x0000001000087213 */ /* 0x000fe20000000000 */
[----:B------:R-:W-:Y:S01]  /*09b0*/  IMAD.MOV R5, RZ, RZ, -R5 ;  /* 0x000000ffff057224 */ /* 0x000fe200078e0a05 */
[----:B------:R-:W-:Y:S01]  /*09c0*/  LEA.HI R120, R3, R120, RZ, 0x7 ;  /* 0x0000007803787211 */ /* 0x000fe200078f38ff */
[----:B------:R-:W-:Y:S01]  /*09d0*/  IMAD.HI.U32 R3, R4, R7, RZ ;  /* 0x0000000704037227 */ /* 0x000fe200078e00ff */
[----:B------:R-:W-:-:S02]  /*09e0*/  LOP3.LUT R10, R14, 0x38, RZ, 0xfc, !PT ;  /* 0x000000380e0a7812 */ /* 0x000fc400078efcff */
[----:B------:R-:W-:Y:S01]  /*09f0*/  ISETP.GE.AND P0, PT, R11, RZ, PT ;  /* 0x000000ff0b00720c */ /* 0x000fe20003f06270 */
[----:B------:R-:W-:Y:S01]  /*0a00*/  IMAD R5, R2, R5, R9 ;  /* 0x0000000502057224 */ /* 0x000fe200078e0209 */
[----:B------:R-:W-:Y:S01]  /*0a10*/  ISETP.GE.AND P6, PT, R12, RZ, PT ;  /* 0x000000ff0c00720c */ /* 0x000fe20003fc6270 */
[----:B------:R-:W-:Y:S01]  /*0a20*/  IMAD.MOV.U32 R9, RZ, RZ, R8 ;  /* 0x000000ffff097224 */ /* 0x000fe200078e0008 */
[----:B------:R-:W-:Y:S01]  /*0a30*/  IABS R11, R10 ;  /* 0x0000000a000b7213 */ /* 0x000fe20000000000 */
[----:B------:R-:W-:Y:S01]  /*0a40*/  @!P1 IMAD.IADD R6, R6, 0x1, -R15 ;  /* 0x0000000106069824 */ /* 0x000fe200078e0a0f */
[----:B------:R-:W-:Y:S01]  /*0a50*/  ISETP.GT.U32.AND P1, PT, R2, R5, PT ;  /* 0x000000050200720c */ /* 0x000fe20003f24070 */
[----:B------:R-:W-:Y:S01]  /*0a60*/  IMAD.MOV R8, RZ, RZ, -R3 ;  /* 0x000000ffff087224 */ /* 0x000fe200078e0a03 */
[----:B------:R-:W-:Y:S01]  /*0a70*/  LOP3.LUT R12, R14, 0x36, RZ, 0xfc, !PT ;  /* 0x000000360e0c7812 */ /* 0x000fe200078efcff */
[----:B------:R-:W-:Y:S01]  /*0a80*/  IMAD.HI.U32 R3, R4, R9, RZ ;  /* 0x0000000904037227 */ /* 0x000fe200078e00ff */
[----:B------:R-:W-:-:S02]  /*0a90*/  ISETP.GT.U32.AND P3, PT, R15, R6, PT ;  /* 0x000000060f00720c */ /* 0x000fc40003f64070 */
[----:B------:R-:W-:Y:S01]  /*0aa0*/  IABS R13, R12 ;  /* 0x0000000c000d7213 */ /* 0x000fe20000000000 */
[----:B------:R-:W-:Y:S01]  /*0ab0*/  IMAD R7, R2, R8, R7 ;  /* 0x0000000802077224 */ /* 0x000fe200078e0207 */
[----:B------:R-:W-:Y:S01]  /*0ac0*/  ISETP.GE.AND P5, PT, R16, RZ, PT ;  /* 0x000000ff1000720c */ /* 0x000fe20003fa6270 */
[----:B------:R-:W-:Y:S01]  /*0ad0*/  IMAD.MOV R8, RZ, RZ, -R3 ;  /* 0x000000ffff087224 */ /* 0x000fe200078e0a03 */
[----:B------:R-:W-:Y:S01]  /*0ae0*/  LOP3.LUT R16, R14, 0x34, RZ, 0xfc, !PT ;  /* 0x000000340e107812 */ /* 0x000fe200078efcff */
[----:B------:R-:W-:Y:S01]  /*0af0*/  IMAD.HI.U32 R3, R4, R11, RZ ;  /* 0x0000000b04037227 */ /* 0x000fe200078e00ff */
[----:B------:R-:W-:Y:S02]  /*0b00*/  ISETP.GT.U32.AND P2, PT, R2, R7, PT ;  /* 0x000000070200720c */ /* 0x000fe40003f44070 */
[----:B------:R-:W-:Y:S01]  /*0b10*/  LOP3.LUT R18, R14, 0x32, RZ, 0xfc, !PT ;  /* 0x000000320e127812 */ /* 0x000fe200078efcff */
[----:B------:R-:W-:Y:S01]  /*0b20*/  IMAD R9, R2, R8, R9 ;  /* 0x0000000802097224 */ /* 0x000fe200078e0209 */
[----:B------:R-:W-:Y:S01]  /*0b30*/  LOP3.LUT R26, R14, 0x24, RZ, 0xfc, !PT ;  /* 0x000000240e1a7812 */ /* 0x000fe200078efcff */
[----:B------:R-:W-:Y:S01]  /*0b40*/  @!P3 IMAD.IADD R6, R6, 0x1, -R15 ;  /* 0x000000010606b824 */ /* 0x000fe200078e0a0f */
[----:B------:R-:W-:Y:S01]  /*0b50*/  ISETP.GE.AND P3, PT, R20, RZ, PT ;  /* 0x000000ff1400720c */ /* 0x000fe20003f66270 */
[----:B------:R-:W-:Y:S01]  /*0b60*/  IMAD.MOV R8, RZ, RZ, -R3 ;  /* 0x000000ffff087224 */ /* 0x000fe200078e0a03 */
[----:B------:R-:W-:Y:S01]  /*0b70*/  ISETP.GT.U32.AND P4, PT, R2, R9, PT ;  /* 0x000000090200720c */ /* 0x000fe20003f84070 */
[----:B------:R-:W-:Y:S01]  /*0b80*/  @!P1 IMAD.IADD R5, R5, 0x1, -R2 ;  /* 0x0000000105059824 */ /* 0x000fe200078e0a02 */
[----:B------:R-:W-:Y:S01]  /*0b90*/  ISETP.NE.AND P1, PT, R60, RZ, PT ;  /* 0x000000ff3c00720c */ /* 0x000fe20003f25270 */
[----:B------:R-:W-:Y:S01]  /*0ba0*/  IMAD.HI.U32 R3, R4, R13, RZ ;  /* 0x0000000d04037227 */ /* 0x000fe200078e00ff */
[----:B------:R-:W-:-:S02]  /*0bb0*/  IABS R15, R16 ;  /* 0x00000010000f7213 */ /* 0x000fc40000000000 */
[----:B------:R-:W-:Y:S01]  /*0bc0*/  IABS R17, R18 ;  /* 0x0000001200117213 */ /* 0x000fe20000000000 */
[----:B------:R-:W-:Y:S01]  /*0bd0*/  @!P2 IMAD.IADD R7, R7, 0x1, -R2 ;  /* 0x000000010707a824 */ /* 0x000fe200078e0a02 */
[C---:B------:R-:W-:Y:S01]  /*0be0*/  ISETP.GT.U32.AND P2, PT, R2.reuse, R5, PT ;  /* 0x000000050200720c */ /* 0x040fe20003f44070 */
[----:B------:R-:W-:Y:S01]  /*0bf0*/  IMAD.MOV R3, RZ, RZ, -R3 ;  /* 0x000000ffff037224 */ /* 0x000fe200078e0a03 */
[----:B------:R-:W-:Y:S01]  /*0c00*/  IABS R41, R26 ;  /* 0x0000001a00297213 */ /* 0x000fe20000000000 */
[----:B------:R-:W-:Y:S01]  /*0c10*/  IMAD R11, R2, R8, R11 ;  /* 0x00000008020b7224 */ /* 0x000fe200078e020b */
[----:B------:R-:W-:Y:S01]  /*0c20*/  LOP3.LUT R28, R14, 0x1c, RZ, 0xfc, !PT ;  /* 0x0000001c0e1c7812 */ /* 0x000fe200078efcff */
[----:B------:R-:W-:Y:S01]  /*0c30*/  IMAD R13, R2, R3, R13 ;  /* 0x00000003020d7224 */ /* 0x000fe200078e020d */
[----:B------:R-:W-:Y:S01]  /*0c40*/  LOP3.LUT R30, R14, 0x4, RZ, 0xfc, !PT ;  /* 0x000000040e1e7812 */ /* 0x000fe200078efcff */
[----:B------:R-:W-:Y:S01]  /*0c50*/  IMAD.MOV.U32 R3, RZ, RZ, R6 ;  /* 0x000000ffff037224 */ /* 0x000fe200078e0006 */
[----:B------:R-:W-:Y:S01]  /*0c60*/  IABS R49, R28 ;  /* 0x0000001c00317213 */ /* 0x000fe20000000000 */
[--C-:B------:R-:W-:Y:S01]  /*0c70*/  @!P4 IMAD.IADD R9, R9, 0x1, -R2.reuse ;  /* 0x000000010909c824 */ /* 0x100fe200078e0a02 */
[C---:B------:R-:W-:Y:S01]  /*0c80*/  ISETP.GT.U32.AND P4, PT, R2.reuse, R11, PT ;  /* 0x0000000b0200720c */ /* 0x040fe20003f84070 */
[----:B------:R-:W-:Y:S01]  /*0c90*/  @!P3 IMAD.MOV R3, RZ, RZ, -R3 ;  /* 0x000000ffff03b224 */ /* 0x000fe200078e0a03 */
[C---:B------:R-:W-:Y:S01]  /*0ca0*/  ISETP.GT.U32.AND P3, PT, R2.reuse, R7, PT ;  /* 0x000000070200720c */ /* 0x040fe20003f64070 */
[----:B------:R-:W-:Y:S01]  /*0cb0*/  @!P2 IMAD.IADD R5, R5, 0x1, -R2 ;  /* 0x000000010505a824 */ /* 0x000fe200078e0a02 */
[----:B------:R-:W-:Y:S01]  /*0cc0*/  ISETP.GT.U32.AND P2, PT, R2, R9, PT ;  /* 0x000000090200720c */ /* 0x000fe20003f44070 */
[----:B------:R-:W-:Y:S01]  /*0cd0*/  IMAD.HI.U32 R6, R4, R15, RZ ;  /* 0x0000000f04067227 */ /* 0x000fe200078e00ff */
[----:B------:R-:W-:-:S02]  /*0ce0*/  @!P1 LOP3.LUT R3, RZ, R60, RZ, 0x33, !PT ;  /* 0x0000003cff039212 */ /* 0x000fc400078e33ff */
[----:B------:R-:W-:Y:S01]  /*0cf0*/  ISETP.GT.U32.AND P1, PT, R2, R13, PT ;  /* 0x0000000d0200720c */ /* 0x000fe20003f24070 */
[----:B------:R-:W-:Y:S01]  /*0d00*/  IMAD.HI.U32 R8, R4, R17, RZ ;  /* 0x0000001104087227 */ /* 0x000fe200078e00ff */
[----:B------:R-:W-:Y:S02]  /*0d10*/  LOP3.LUT R34, R14, 0x2, RZ, 0xfc, !PT ;  /* 0x000000020e227812 */ /* 0x000fe400078efcff */
[----:B------:R-:W-:Y:S01]  /*0d20*/  IABS R79, R14 ;  /* 0x0000000e004f7213 */ /* 0x000fe20000000000 */
[----:B------:R-:W-:Y:S01]  /*0d30*/  IMAD.MOV R6, RZ, RZ, -R6 ;  /* 0x000000ffff067224 */ /* 0x000fe200078e0a06 */
[----:B------:R-:W-:Y:S01]  /*0d40*/  IABS R75, R30 ;  /* 0x0000001e004b7213 */ /* 0x000fe20000000000 */
[----:B------:R-:W-:Y:S01]  /*0d50*/  @!P3 IMAD.IADD R7, R7, 0x1, -R2 ;  /* 0x000000010707b824 */ /* 0x000fe200078e0a02 */
[----:B------:R-:W-:Y:S01]  /*0d60*/  ISETP.GE.AND P3, PT, R12, RZ, PT ;  /* 0x000000ff0c00720c */ /* 0x000fe20003f66270 */
[----:B------:R-:W-:Y:S01]  /*0d70*/  IMAD.MOV R8, RZ, RZ, -R8 ;  /* 0x000000ffff087224 */ /* 0x000fe200078e0a08 */
[----:B------:R-:W-:Y:S01]  /*0d80*/  LOP3.LUT R12, R14, 0x2c, RZ, 0xfc, !PT ;  /* 0x0000002c0e0c7812 */ /* 0x000fe200078efcff */
[C---:B------:R-:W-:Y:S01]  /*0d90*/  IMAD R15, R2.reuse, R6, R15 ;  /* 0x00000006020f7224 */ /* 0x040fe200078e020f */
[----:B------:R-:W-:Y:S01]  /*0da0*/  IABS R77, R34 ;  /* 0x00000022004d7213 */ /* 0x000fe20000000000 */
[--C-:B------:R-:W-:Y:S01]  /*0db0*/  @!P2 IMAD.IADD R9, R9, 0x1, -R2.reuse ;  /* 0x000000010909a824 */ /* 0x100fe200078e0a02 */
[----:B------:R-:W-:Y:S01]  /*0dc0*/  IABS R29, R12 ;  /* 0x0000000c001d7213 */ /* 0x000fe20000000000 */
[----:B------:R-:W-:Y:S01]  /*0dd0*/  IMAD R17, R2, R8, R17 ;  /* 0x0000000802117224 */ /* 0x000fe200078e0211 */
[----:B------:R-:W-:Y:S01]  /*0de0*/  LOP3.LUT R8, R14, 0x30, RZ, 0xfc, !PT ;  /* 0x000000300e087812 */ /* 0x000fe200078efcff */
[----:B------:R-:W-:Y:S01]  /*0df0*/  @!P6 IMAD.MOV R7, RZ, RZ, -R7 ;  /* 0x000000ffff07e224 */ /* 0x000fe200078e0a07 */
[C---:B------:R-:W-:Y:S01]  /*0e00*/  ISETP.GT.U32.AND P6, PT, R2.reuse, R15, PT ;  /* 0x0000000f0200720c */ /* 0x040fe20003fc4070 */
[--C-:B------:R-:W-:Y:S01]  /*0e10*/  @!P1 IMAD.IADD R13, R13, 0x1, -R2.reuse ;  /* 0x000000010d0d9824 */ /* 0x100fe200078e0a02 */
[----:B------:R-:W-:Y:S01]  /*0e20*/  IABS R19, R8 ;  /* 0x0000000800137213 */ /* 0x000fe20000000000 */
[----:B------:R-:W-:Y:S01]  /*0e30*/  @!P5 IMAD.MOV R9, RZ, RZ, -R9 ;  /* 0x000000ffff09d224 */ /* 0x000fe200078e0a09 */
[C---:B------:R-:W-:Y:S01]  /*0e40*/  ISETP.GT.U32.AND P5, PT, R2.reuse, R17, PT ;  /* 0x000000110200720c */ /* 0x040fe20003fa4070 */
[----:B------:R-:W-:Y:S01]  /*0e50*/  @!P0 IMAD.MOV R5, RZ, RZ, -R5 ;  /* 0x000000ffff058224 */ /* 0x000fe200078e0a05 */
[----:B------:R-:W-:Y:S01]  /*0e60*/  ISETP.GT.U32.AND P1, PT, R2, R13, PT ;  /* 0x0000000d0200720c */ /* 0x000fe20003f24070 */
[----:B------:R-:W-:Y:S01]  /*0e70*/  @!P4 IMAD.IADD R11, R11, 0x1, -R2 ;  /* 0x000000010b0bc824 */ /* 0x000fe200078e0a02 */
[----:B------:R-:W-:Y:S01]  /*0e80*/  ISETP.GE.AND P0, PT, R10, RZ, PT ;  /* 0x000000ff0a00720c */ /* 0x000fe20003f06270 */
[----:B------:R-:W-:Y:S01]  /*0e90*/  IMAD.HI.U32 R6, R4, R19, RZ ;  /* 0x0000001304067227 */ /* 0x000fe200078e00ff */
[----:B------:R-:W-:-:S02]  /*0ea0*/  LOP3.LUT R10, R14, 0x2e, RZ, 0xfc, !PT ;  /* 0x0000002e0e0a7812 */ /* 0x000fc400078efcff */
[----:B------:R-:W-:Y:S01]  /*0eb0*/  ISETP.GT.U32.AND P4, PT, R2, R11, PT ;  /* 0x0000000b0200720c */ /* 0x000fe20003f84070 */
[----:B------:R-:W-:Y:S01]  /*0ec0*/  @!P6 IMAD.IADD R15, R15, 0x1, -R2 ;  /* 0x000000010f0fe824 */ /* 0x000fe200078e0a02 */
[----:B------:R-:W-:Y:S01]  /*0ed0*/  IABS R27, R10 ;  /* 0x0000000a001b7213 */ /* 0x000fe20000000000 */
[----:B------:R-:W-:Y:S01]  /*0ee0*/  IMAD.MOV R6, RZ, RZ, -R6 ;  /* 0x000000ffff067224 */ /* 0x000fe200078e0a06 */
[----:B------:R-:W-:Y:S01]  /*0ef0*/  ISETP.GE.AND P2, PT, R16, RZ, PT ;  /* 0x000000ff1000720c */ /* 0x000fe20003f46270 */
[--C-:B------:R-:W-:Y:S01]  /*0f00*/  @!P5 IMAD.IADD R17, R17, 0x1, -R2.reuse ;  /* 0x000000011111d824 */ /* 0x100fe200078e0a02 */
[----:B------:R-:W-:Y:S01]  /*0f10*/  ISETP.GT.U32.AND P6, PT, R2, R15, PT ;  /* 0x0000000f0200720c */ /* 0x000fe20003fc4070 */
[----:B------:R-:W-:Y:S01]  /*0f20*/  @!P1 IMAD.IADD R13, R13, 0x1, -R2 ;  /* 0x000000010d0d9824 */ /* 0x000fe200078e0a02 */
[----:B------:R-:W-:Y:S01]  /*0f30*/  ISETP.GE.AND P1, PT, R8, RZ, PT ;  /* 0x000000ff0800720c */ /* 0x000fe20003f26270 */
[----:B------:R-:W-:Y:S01]  /*0f40*/  IMAD.HI.U32 R8, R4, R27, RZ ;  /* 0x0000001b04087227 */ /* 0x000fe200078e00ff */
[----:B------:R-:W-:-:S02]  /*0f50*/  ISETP.GT.U32.AND P5, PT, R2, R17, PT ;  /* 0x000000110200720c */ /* 0x000fc40003fa4070 */
[----:B------:R-:W-:Y:S01]  /*0f60*/  LOP3.LUT R16, R14, 0x28, RZ, 0xfc, !PT ;  /* 0x000000280e107812 */ /* 0x000fe200078efcff */
[----:B------:R-:W-:Y:S01]  /*0f70*/  IMAD.MOV R8, RZ, RZ, -R8 ;  /* 0x000000ffff087224 */ /* 0x000fe200078e0a08 */
[----:B------:R-:W-:Y:S01]  /*0f80*/  LOP3.LUT R32, R81, 0x88, R32, 0xf8, !PT ;  /* 0x0000008851207812 */ /* 0x000fe200078ef820 */
[C---:B------:R-:W-:Y:S01]  /*0f90*/  IMAD R19, R2.reuse, R6, R19 ;  /* 0x0000000602137224 */ /* 0x040fe200078e0213 */
[----:B------:R-:W-:Y:S01]  /*0fa0*/  IABS R37, R16 ;  /* 0x0000001000257213 */ /* 0x000fe20000000000 */
[C---:B------:R-:W-:Y:S01]  /*0fb0*/  IMAD R27, R2.reuse, R8, R27 ;  /* 0x00000008021b7224 */ /* 0x040fe200078e021b */
[----:B------:R-:W-:Y:S01]  /*0fc0*/  SHF.R.S32.HI R120, RZ, 0x7, R120 ;  /* 0x00000007ff787819 */ /* 0x000fe20000011478 */
[--C-:B------:R-:W-:Y:S01]  /*0fd0*/  @!P6 IMAD.IADD R15, R15, 0x1, -R2.reuse ;  /* 0x000000010f0fe824 */ /* 0x100fe200078e0a02 */
[----:B------:R-:W-:Y:S01]  /*0fe0*/  ISETP.GT.U32.AND P6, PT, R2, R19, PT ;  /* 0x000000130200720c */ /* 0x000fe20003fc4070 */
[--C-:B------:R-:W-:Y:S01]  /*0ff0*/  @!P4 IMAD.IADD R11, R11, 0x1, -R2.reuse ;  /* 0x000000010b0bc824 */ /* 0x100fe200078e0a02 */
[----:B------:R-:W-:Y:S01]  /*1000*/  ISETP.GE.AND P4, PT, R18, RZ, PT ;  /* 0x000000ff1200720c */ /* 0x000fe20003f86270 */
[----:B------:R-:W-:Y:S01]  /*1010*/  @!P5 IMAD.IADD R17, R17, 0x1, -R2 ;  /* 0x000000011111d824 */ /* 0x000fe200078e0a02 */
[----:B------:R-:W-:Y:S01]  /*1020*/  ISETP.GT.U32.AND P5, PT, R2, R27, PT ;  /* 0x0000001b0200720c */ /* 0x000fe20003fa4070 */
[----:B------:R-:W-:Y:S01]  /*1030*/  IMAD.HI.U32 R6, R4, R29, RZ ;  /* 0x0000001d04067227 */ /* 0x000fe200078e00ff */
[----:B------:R-:W-:-:S02]  /*1040*/  LOP3.LUT R18, R14, 0x26, RZ, 0xfc, !PT ;  /* 0x000000260e127812 */ /* 0x000fc400078efcff */
[----:B------:R-:W-:Y:S01]  /*1050*/  LOP3.LUT R119, R32, 0x8, RZ, 0x3c, !PT ;  /* 0x0000000820777812 */ /* 0x000fe200078e3cff */
[----:B------:R-:W-:Y:S01]  /*1060*/  @!P0 IMAD.MOV R11, RZ, RZ, -R11 ;  /* 0x000000ffff0b8224 */ /* 0x000fe200078e0a0b */
[----:B------:R-:W-:Y:S01]  /*1070*/  ISETP.GE.AND P0, PT, R10, RZ, PT ;  /* 0x000000ff0a00720c */ /* 0x000fe20003f06270 */
[----:B------:R-:W-:Y:S01]  /*1080*/  IMAD.MOV R6, RZ, RZ, -R6 ;  /* 0x000000ffff067224 */ /* 0x000fe200078e0a06 */
[----:B------:R-:W-:Y:S01]  /*1090*/  LOP3.LUT R10, R14, 0x2a, RZ, 0xfc, !PT ;  /* 0x0000002a0e0a7812 */ /* 0x000fe200078efcff */
[--C-:B------:R-:W-:Y:S01]  /*10a0*/  @!P6 IMAD.IADD R19, R19, 0x1, -R2.reuse ;  /* 0x000000011313e824 */ /* 0x100fe200078e0a02 */
[----:B------:R-:W-:Y:S01]  /*10b0*/  IABS R39, R18 ;  /* 0x0000001200277213 */ /* 0x000fe20000000000 */
[C---:B------:R-:W-:Y:S01]  /*10c0*/  IMAD R29, R2.reuse, R6, R29 ;  /* 0x00000006021d7224 */ /* 0x040fe200078e021d */
[----:B------:R-:W-:Y:S01]  /*10d0*/  IABS R33, R10 ;  /* 0x0000000a00217213 */ /* 0x000fe20000000000 */
[----:B------:R-:W-:Y:S01]  /*10e0*/  @!P5 IMAD.IADD R27, R27, 0x1, -R2 ;  /* 0x000000011b1bd824 */ /* 0x000fe200078e0a02 */
[----:B------:R-:W-:Y:S01]  /*10f0*/  ISETP.GT.U32.AND P5, PT, R2, R19, PT ;  /* 0x000000130200720c */ /* 0x000fe20003fa4070 */
[----:B------:R-:W-:Y:S01]  /*1100*/  IMAD.HI.U32 R8, R4, R37, RZ ;  /* 0x0000002504087227 */ /* 0x000fe200078e00ff */
[----:B------:R-:W-:-:S03]  /*1110*/  ISETP.GT.U32.AND P6, PT, R2, R29, PT ;  /* 0x0000001d0200720c */ /* 0x000fc60003fc4070 */
[----:B------:R-:W-:-:S04]  /*1120*/  IMAD.HI.U32 R6, R4, R33, RZ ;  /* 0x0000002104067227 */ /* 0x000fc800078e00ff */
[----:B------:R-:W-:Y:S02]  /*1130*/  IMAD.MOV R6, RZ, RZ, -R6 ;  /* 0x000000ffff067224 */ /* 0x000fe400078e0a06 */
[----:B------:R-:W-:Y:S02]  /*1140*/  IMAD.MOV R8, RZ, RZ, -R8 ;  /* 0x000000ffff087224 */ /* 0x000fe400078e0a08 */
[C---:B------:R-:W-:Y:S02]  /*1150*/  IMAD R33, R2.reuse, R6, R33 ;  /* 0x0000000602217224 */ /* 0x040fe400078e0221 */
[--C-:B------:R-:W-:Y:S01]  /*1160*/  @!P6 IMAD.IADD R29, R29, 0x1, -R2.reuse ;  /* 0x000000011d1de824 */ /* 0x100fe200078e0a02 */
[C---:B------:R-:W-:Y:S01]  /*1170*/  ISETP.GT.U32.AND P6, PT, R2.reuse, R27, PT ;  /* 0x0000001b0200720c */ /* 0x040fe20003fc4070 */
[----:B------:R-:W-:Y:S01]  /*1180*/  @!P5 IMAD.IADD R19, R19, 0x1, -R2 ;  /* 0x000000011313d824 */ /* 0x000fe200078e0a02 */
[----:B------:R-:W-:Y:S01]  /*1190*/  ISETP.GT.U32.AND P5, PT, R2, R33, PT ;  /* 0x000000210200720c */ /* 0x000fe20003fa4070 */
[----:B------:R-:W-:-:S04]  /*11a0*/  IMAD.HI.U32 R6, R4, R39, RZ ;  /* 0x0000002704067227 */ /* 0x000fc800078e00ff */
[----:B------:R-:W-:Y:S02]  /*11b0*/  IMAD.MOV R6, RZ, RZ, -R6 ;  /* 0x000000ffff067224 */ /* 0x000fe400078e0a06 */
[C---:B------:R-:W-:Y:S02]  /*11c0*/  IMAD R37, R2.reuse, R8, R37 ;  /* 0x0000000802257224 */ /* 0x040fe400078e0225 */
[----:B------:R-:W-:Y:S02]  /*11d0*/  IMAD R39, R2, R6, R39 ;  /* 0x0000000602277224 */ /* 0x000fe400078e0227 */
[--C-:B------:R-:W-:Y:S01]  /*11e0*/  @!P6 IMAD.IADD R27, R27, 0x1, -R2.reuse ;  /* 0x000000011b1be824 */ /* 0x100fe200078e0a02 */
[----:B------:R-:W-:Y:S01]  /*11f0*/  ISETP.GE.AND P6, PT, R16, RZ, PT ;  /* 0x000000ff1000720c */ /* 0x000fe20003fc6270 */
[----:B------:R-:W-:Y:S01]  /*1200*/  @!P5 IMAD.IADD R33, R33, 0x1, -R2 ;  /* 0x000000012121d824 */ /* 0x000fe200078e0a02 */
[----:B------:R-:W-:Y:S01]  /*1210*/  ISETP.GT.U32.AND P5, PT, R2, R39, PT ;  /* 0x000000270200720c */ /* 0x000fe20003fa4070 */
[----:B------:R-:W-:Y:S01]  /*1220*/  @!P0 IMAD.MOV R27, RZ, RZ, -R27 ;  /* 0x000000ffff1b8224 */ /* 0x000fe200078e0a1b */
[----:B------:R-:W-:Y:S01]  /*1230*/  LOP3.LUT R16, R14, 0x20, RZ, 0xfc, !PT ;  /* 0x000000200e107812 */ /* 0x000fe200078efcff */
[----:B------:R-:W-:Y:S01]  /*1240*/  IMAD.HI.U32 R8, R4, R41, RZ ;  /* 0x0000002904087227 */ /* 0x000fe200078e00ff */
[----:B------:R-:W-:-:S02]  /*1250*/  ISETP.GT.U32.AND P0, PT, R2, R33, PT ;  /* 0x000000210200720c */ /* 0x000fc40003f04070 */
[----:B------:R-:W-:Y:S01]  /*1260*/  IABS R45, R16 ;  /* 0x00000010002d7213 */ /* 0x000fe20000000000 */
[----:B------:R-:W-:Y:S01]  /*1270*/  @!P2 IMAD.MOV R15, RZ, RZ, -R15 ;  /* 0x000000ffff0fa224 */ /* 0x000fe200078e0a0f */
[C---:B------:R-:W-:Y:S01]  /*1280*/  ISETP.GT.U32.AND P2, PT, R2.reuse, R29, PT ;  /* 0x0000001d0200720c */ /* 0x040fe20003f44070 */
[----:B------:R-:W-:Y:S02]  /*1290*/  IMAD.MOV R8, RZ, RZ, -R8 ;  /* 0x000000ffff087224 */ /* 0x000fe400078e0a08 */
[----:B------:R-:W-:Y:S01]  /*12a0*/  @!P1 IMAD.MOV R19, RZ, RZ, -R19 ;  /* 0x000000ffff139224 */ /* 0x000fe200078e0a13 */
[C---:B------:R-:W-:Y:S01]  /*12b0*/  ISETP.GT.U32.AND P1, PT, R2.reuse, R37, PT ;  /* 0x000000250200720c */ /* 0x040fe20003f24070 */
[----:B------:R-:W-:Y:S02]  /*12c0*/  IMAD R41, R2, R8, R41 ;  /* 0x0000000802297224 */ /* 0x000fe400078e0229 */
[----:B------:R-:W-:Y:S01]  /*12d0*/  @!P3 IMAD.MOV R13, RZ, RZ, -R13 ;  /* 0x000000ffff0db224 */ /* 0x000fe200078e0a0d */
[----:B------:R-:W-:Y:S01]  /*12e0*/  ISETP.GE.AND P3, PT, R12, RZ, PT ;  /* 0x000000ff0c00720c */ /* 0x000fe20003f66270 */
[--C-:B------:R-:W-:Y:S01]  /*12f0*/  @!P0 IMAD.IADD R33, R33, 0x1, -R2.reuse ;  /* 0x0000000121218824 */ /* 0x100fe200078e0a02 */
[----:B------:R-:W-:Y:S01]  /*1300*/  LOP3.LUT R12, R14, 0x22, RZ, 0xfc, !PT ;  /* 0x000000220e0c7812 */ /* 0x000fe200078efcff */
[--C-:B------:R-:W-:Y:S01]  /*1310*/  @!P5 IMAD.IADD R39, R39, 0x1, -R2.reuse ;  /* 0x000000012727d824 */ /* 0x100fe200078e0a02 */
[----:B------:R-:W-:Y:S01]  /*1320*/  ISETP.GT.U32.AND P0, PT, R2, R41, PT ;  /* 0x000000290200720c */ /* 0x000fe20003f04070 */
[--C-:B------:R-:W-:Y:S01]  /*1330*/  @!P2 IMAD.IADD R29, R29, 0x1, -R2.reuse ;  /* 0x000000011d1da824 */ /* 0x100fe200078e0a02 */
[----:B------:R-:W-:Y:S01]  /*1340*/  IABS R43, R12 ;  /* 0x0000000c002b7213 */ /* 0x000fe20000000000 */
[----:B------:R-:W-:Y:S01]  /*1350*/  @!P4 IMAD.MOV R17, RZ, RZ, -R17 ;  /* 0x000000ffff11c224 */ /* 0x000fe200078e0a11 */
[----:B------:R-:W-:Y:S01]  /*1360*/  ISETP.GE.AND P2, PT, R18, RZ, PT ;  /* 0x000000ff1200720c */ /* 0x000fe20003f46270 */
[----:B------:R-:W-:Y:S01]  /*1370*/  @!P1 IMAD.IADD R37, R37, 0x1, -R2 ;  /* 0x0000000125259824 */ /* 0x000fe200078e0a02 */
[----:B------:R-:W-:Y:S01]  /*1380*/  LOP3.LUT R18, R14, 0x1e, RZ, 0xfc, !PT ;  /* 0x0000001e0e127812 */ /* 0x000fe200078efcff */
[----:B------:R-:W-:Y:S01]  /*1390*/  IMAD.HI.U32 R6, R4, R43, RZ ;  /* 0x0000002b04067227 */ /* 0x000fe200078e00ff */
[----:B------:R-:W-:-:S02]  /*13a0*/  ISETP.GT.U32.AND P5, PT, R2, R39, PT ;  /* 0x000000270200720c */ /* 0x000fc40003fa4070 */
[----:B------:R-:W-:Y:S01]  /*13b0*/  ISETP.GT.U32.AND P1, PT, R2, R37, PT ;  /* 0x000000250200720c */ /* 0x000fe20003f24070 */
[----:B------:R-:W-:Y:S01]  /*13c0*/  IMAD.MOV R6, RZ, RZ, -R6 ;  /* 0x000000ffff067224 */ /* 0x000fe200078e0a06 */
[----:B------:R-:W-:Y:S01]  /*13d0*/  IABS R47, R18 ;  /* 0x00000012002f7213 */ /* 0x000fe20000000000 */
[----:B------:R-:W-:Y:S01]  /*13e0*/  @!P0 IMAD.IADD R41, R41, 0x1, -R2 ;  /* 0x0000000129298824 */ /* 0x000fe200078e0a02 */
[----:B------:R-:W-:Y:S01]  /*13f0*/  ISETP.GE.AND P4, PT, R10, RZ, PT ;  /* 0x000000ff0a00720c */ /* 0x000fe20003f86270 */
[----:B------:R-:W-:Y:S01]  /*1400*/  IMAD R43, R2, R6, R43 ;  /* 0x00000006022b7224 */ /* 0x000fe200078e022b */
[----:B------:R-:W-:Y:S01]  /*1410*/  ISETP.GE.AND P0, PT, R12, RZ, PT ;  /* 0x000000ff0c00720c */ /* 0x000fe20003f06270 */
[----:B------:R-:W-:Y:S01]  /*1420*/  IMAD.HI.U32 R8, R4, R47, RZ ;  /* 0x0000002f04087227 */ /* 0x000fe200078e00ff */
[----:B------:R-:W-:-:S03]  /*1430*/  LOP3.LUT R12, R14, 0x1a, RZ, 0xfc, !PT ;  /* 0x0000001a0e0c7812 */ /* 0x000fc600078efcff */
[----:B------:R-:W-:Y:S01]  /*1440*/  @!P3 IMAD.MOV R29, RZ, RZ, -R29 ;  /* 0x000000ffff1db224 */ /* 0x000fe200078e0a1d */
[----:B------:R-:W-:Y:S01]  /*1450*/  ISETP.GT.U32.AND P3, PT, R2, R41, PT ;  /* 0x000000290200720c */ /* 0x000fe20003f64070 */
[----:B------:R-:W-:-:S04]  /*1460*/  IMAD.HI.U32 R10, R4, R49, RZ ;  /* 0x00000031040a7227 */ /* 0x000fc800078e00ff */
[----:B------:R-:W-:Y:S01]  /*1470*/  @!P5 IMAD.IADD R39, R39, 0x1, -R2 ;  /* 0x000000012727d824 */ /* 0x000fe200078e0a02 */
[----:B------:R-:W-:Y:S01]  /*1480*/  ISETP.GT.U32.AND P5, PT, R2, R43, PT ;  /* 0x0000002b0200720c */ /* 0x000fe20003fa4070 */
[----:B------:R-:W-:Y:S02]  /*1490*/  IMAD.MOV R8, RZ, RZ, -R8 ;  /* 0x000000ffff087224 */ /* 0x000fe400078e0a08 */
[----:B------:R-:W-:Y:S01]  /*14a0*/  @!P1 IMAD.IADD R37, R37, 0x1, -R2 ;  /* 0x0000000125259824 */ /* 0x000fe200078e0a02 */
[----:B------:R-:W-:Y:S01]  /*14b0*/  ISETP.GE.AND P1, PT, R26, RZ, PT ;  /* 0x000000ff1a00720c */ /* 0x000fe20003f26270 */
[----:B------:R-:W-:Y:S02]  /*14c0*/  IMAD.MOV R10, RZ, RZ, -R10 ;  /* 0x000000ffff0a7224 */ /* 0x000fe400078e0a0a */
[----:B------:R-:W-:Y:S02]  /*14d0*/  IMAD R47, R2, R8, R47 ;  /* 0x00000008022f7224 */ /* 0x000fe400078e022f */
[----:B------:R-:W-:-:S04]  /*14e0*/  IMAD.HI.U32 R6, R4, R45, RZ ;  /* 0x0000002d04067227 */ /* 0x000fc800078e00ff */
[----:B------:R-:W-:Y:S01]  /*14f0*/  IMAD R49, R2, R10, R49 ;  /* 0x0000000a02317224 */ /* 0x000fe200078e0231 */
[----:B------:R-:W-:Y:S01]  /*1500*/  LOP3.LUT R10, R14, 0x18, RZ, 0xfc, !PT ;  /* 0x000000180e0a7812 */ /* 0x000fe200078efcff */
[----:B------:R-:W-:Y:S01]  /*1510*/  @!P6 IMAD.MOV R37, RZ, RZ, -R37 ;  /* 0x000000ffff25e224 */ /* 0x000fe200078e0a25 */
[C---:B------:R-:W-:Y:S01]  /*1520*/  ISETP.GT.U32.AND P6, PT, R2.reuse, R47, PT ;  /* 0x0000002f0200720c */ /* 0x040fe20003fc4070 */
[----:B------:R-:W-:Y:S01]  /*1530*/  IMAD.MOV R6, RZ, RZ, -R6 ;  /* 0x000000ffff067224 */ /* 0x000fe200078e0a06 */
[----:B------:R-:W-:Y:S01]  /*1540*/  IABS R53, R10 ;  /* 0x0000000a00357213 */ /* 0x000fe20000000000 */
[--C-:B------:R-:W-:Y:S01]  /*1550*/  @!P3 IMAD.IADD R41, R41, 0x1, -R2.reuse ;  /* 0x000000012929b824 */ /* 0x100fe200078e0a02 */
[C---:B------:R-:W-:Y:S01]  /*1560*/  ISETP.GT.U32.AND P3, PT, R2.reuse, R49, PT ;  /* 0x000000310200720c */ /* 0x040fe20003f64070 */
[----:B------:R-:W-:Y:S01]  /*1570*/  IMAD R45, R2, R6, R45 ;  /* 0x00000006022d7224 */ /* 0x000fe200078e022d */
[----:B------:R-:W-:Y:S01]  /*1580*/  IABS R6, R12 ;  /* 0x0000000c00067213 */ /* 0x000fe20000000000 */
[----:B------:R-:W-:-:S02]  /*1590*/  @!P5 IMAD.IADD R43, R43, 0x1, -R2 ;  /* 0x000000012b2bd824 */ /* 0x000fc400078e0a02 */
[----:B------:R-:W-:Y:S01]  /*15a0*/  IMAD.MOV.U32 R35, RZ, RZ, R33 ;  /* 0x000000ffff237224 */ /* 0x000fe200078e0021 */
[C---:B------:R-:W-:Y:S01]  /*15b0*/  ISETP.GT.U32.AND P5, PT, R2.reuse, R45, PT ;  /* 0x0000002d0200720c */ /* 0x040fe20003fa4070 */
[----:B------:R-:W-:Y:S02]  /*15c0*/  IMAD.MOV.U32 R33, RZ, RZ, R6 ;  /* 0x000000ffff217224 */ /* 0x000fe400078e0006 */
[----:B------:R-:W-:Y:S01]  /*15d0*/  @!P4 IMAD.MOV R35, RZ, RZ, -R35 ;  /* 0x000000ffff23c224 */ /* 0x000fe200078e0a23 */
[----:B------:R-:W-:Y:S01]  /*15e0*/  ISETP.GT.U32.AND P4, PT, R2, R43, PT ;  /* 0x0000002b0200720c */ /* 0x000fe20003f84070 */
[----:B------:R-:W-:Y:S02]  /*15f0*/  @!P6 IMAD.IADD R47, R47, 0x1, -R2 ;  /* 0x000000012f2fe824 */ /* 0x000fe400078e0a02 */
[----:B------:R-:W-:-:S04]  /*1600*/  IMAD.HI.U32 R6, R4, R33, RZ ;  /* 0x0000002104067227 */ /* 0x000fc800078e00ff */
[----:B------:R-:W-:Y:S01]  /*1610*/  @!P3 IMAD.IADD R49, R49, 0x1, -R2 ;  /* 0x000000013131b824 */ /* 0x000fe200078e0a02 */
[----:B------:R-:W-:Y:S01]  /*1620*/  ISETP.GT.U32.AND P3, PT, R2, R47, PT ;  /* 0x0000002f0200720c */ /* 0x000fe20003f64070 */
[----:B------:R-:W-:Y:S02]  /*1630*/  IMAD.MOV R8, RZ, RZ, -R6 ;  /* 0x000000ffff087224 */ /* 0x000fe400078e0a06 */
[----:B------:R-:W-:-:S04]  /*1640*/  IMAD.HI.U32 R6, R4, R53, RZ ;  /* 0x0000003504067227 */ /* 0x000fc800078e00ff */
[----:B------:R-:W-:Y:S01]  /*1650*/  @!P4 IMAD.IADD R43, R43, 0x1, -R2 ;  /* 0x000000012b2bc824 */ /* 0x000fe200078e0a02 */
[----:B------:R-:W-:Y:S01]  /*1660*/  ISETP.GE.AND P4, PT, R18, RZ, PT ;  /* 0x000000ff1200720c */ /* 0x000fe20003f86270 */
[----:B------:R-:W-:Y:S01]  /*1670*/  IMAD R33, R2, R8, R33 ;  /* 0x0000000802217224 */ /* 0x000fe200078e0221 */
[----:B------:R-:W-:Y:S01]  /*1680*/  LOP3.LUT R18, R14, 0x14, RZ, 0xfc, !PT ;  /* 0x000000140e127812 */ /* 0x000fe200078efcff */
[----:B------:R-:W-:Y:S02]  /*1690*/  IMAD.MOV R6, RZ, RZ, -R6 ;  /* 0x000000ffff067224 */ /* 0x000fe400078e0a06 */
[----:B------:R-:W-:Y:S01]  /*16a0*/  @!P0 IMAD.MOV R43, RZ, RZ, -R43 ;  /* 0x000000ffff2b8224 */ /* 0x000fe200078e0a2b */
[C---:B------:R-:W-:Y:S01]  /*16b0*/  ISETP.GT.U32.AND P0, PT, R2.reuse, R33, PT ;  /* 0x000000210200720c */ /* 0x040fe20003f04070 */
[----:B------:R-:W-:Y:S01]  /*16c0*/  IMAD R53, R2, R6, R53 ;  /* 0x0000000602357224 */ /* 0x000fe200078e0235 */
[----:B------:R-:W-:Y:S01]  /*16d0*/  IABS R57, R18 ;  /* 0x0000001200397213 */ /* 0x000fe20000000000 */
[----:B------:R-:W-:Y:S01]  /*16e0*/  @!P2 IMAD.MOV R39, RZ, RZ, -R39 ;  /* 0x000000ffff27a224 */ /* 0x000fe200078e0a27 */
[----:B------:R-:W-:Y:S01]  /*16f0*/  ISETP.GE.AND P2, PT, R16, RZ, PT ;  /* 0x000000ff1000720c */ /* 0x000fe20003f46270 */
[--C-:B------:R-:W-:Y:S01]  /*1700*/  @!P5 IMAD.IADD R45, R45, 0x1, -R2.reuse ;  /* 0x000000012d2dd824 */ /* 0x100fe200078e0a02 */
[----:B------:R-:W-:Y:S01]  /*1710*/  LOP3.LUT R16, R14, 0x16, RZ, 0xfc, !PT ;  /* 0x000000160e107812 */ /* 0x000fe200078efcff */
[----:B------:R-:W-:Y:S01]  /*1720*/  @!P3 IMAD.IADD R47, R47, 0x1, -R2 ;  /* 0x000000012f2fb824 */ /* 0x000fe200078e0a02 */
[C---:B------:R-:W-:Y:S01]  /*1730*/  ISETP.GT.U32.AND P3, PT, R2.reuse, R53, PT ;  /* 0x000000350200720c */ /* 0x040fe20003f64070 */
[----:B------:R-:W-:Y:S01]  /*1740*/  @!P1 IMAD.MOV R41, RZ, RZ, -R41 ;  /* 0x000000ffff299224 */ /* 0x000fe200078e0a29 */
[----:B------:R-:W-:Y:S01]  /*1750*/  ISETP.GT.U32.AND P1, PT, R2, R49, PT ;  /* 0x000000310200720c */ /* 0x000fe20003f24070 */
[----:B------:R-:W-:Y:S01]  /*1760*/  IMAD.HI.U32 R8, R4, R57, RZ ;  /* 0x0000003904087227 */ /* 0x000fe200078e00ff */
[----:B------:R-:W-:-:S02]  /*1770*/  ISETP.GT.U32.AND P6, PT, R2, R45, PT ;  /* 0x0000002d0200720c */ /* 0x000fc40003fc4070 */
[----:B------:R-:W-:Y:S01]  /*1780*/  IABS R55, R16 ;  /* 0x0000001000377213 */ /* 0x000fe20000000000 */
[----:B------:R-:W-:Y:S01]  /*1790*/  @!P0 IMAD.IADD R33, R33, 0x1, -R2 ;  /* 0x0000000121218824 */ /* 0x000fe200078e0a02 */
[----:B------:R-:W-:Y:S01]  /*17a0*/  ISETP.GE.AND P0, PT, R16, RZ, PT ;  /* 0x000000ff1000720c */ /* 0x000fe20003f06270 */
[----:B------:R-:W-:Y:S01]  /*17b0*/  IMAD.MOV R8, RZ, RZ, -R8 ;  /* 0x000000ffff087224 */ /* 0x000fe200078e0a08 */
[----:B------:R-:W-:Y:S01]  /*17c0*/  ISETP.GE.AND P5, PT, R28, RZ, PT ;  /* 0x000000ff1c00720c */ /* 0x000fe20003fa6270 */
[----:B------:R-:W-:Y:S01]  /*17d0*/  IMAD.HI.U32 R6, R4, R55, RZ ;  /* 0x0000003704067227 */ /* 0x000fe200078e00ff */
[C---:B------:R-:W-:Y:S02]  /*17e0*/  LOP3.LUT R16, R14.reuse, 0xa, RZ, 0xfc, !PT ;  /* 0x0000000a0e107812 */ /* 0x040fe400078efcff */
[----:B------:R-:W-:Y:S01]  /*17f0*/  LOP3.LUT R28, R14, 0x6, RZ, 0xfc, !PT ;  /* 0x000000060e1c7812 */ /* 0x000fe200078efcff */
[----:B------:R-:W-:Y:S01]  /*1800*/  IMAD.MOV R6, RZ, RZ, -R6 ;  /* 0x000000ffff067224 */ /* 0x000fe200078e0a06 */
[----:B------:R-:W-:Y:S01]  /*1810*/  IABS R69, R16 ;  /* 0x0000001000457213 */ /* 0x000fe20000000000 */
[--C-:B------:R-:W-:Y:S01]  /*1820*/  @!P3 IMAD.IADD R53, R53, 0x1, -R2.reuse ;  /* 0x000000013535b824 */ /* 0x100fe200078e0a02 */
[----:B------:R-:W-:Y:S01]  /*1830*/  ISETP.GT.U32.AND P3, PT, R2, R33, PT ;  /* 0x000000210200720c */ /* 0x000fe20003f64070 */
[--C-:B------:R-:W-:Y:S01]  /*1840*/  @!P1 IMAD.IADD R49, R49, 0x1, -R2.reuse ;  /* 0x0000000131319824 */ /* 0x100fe200078e0a02 */
[----:B------:R-:W-:Y:S01]  /*1850*/  ISETP.GE.AND P1, PT, R10, RZ, PT ;  /* 0x000000ff0a00720c */ /* 0x000fe20003f26270 */
[----:B------:R-:W-:Y:S01]  /*1860*/  @!P6 IMAD.IADD R45, R45, 0x1, -R2 ;  /* 0x000000012d2de824 */ /* 0x000fe200078e0a02 */
[----:B------:R-:W-:Y:S01]  /*1870*/  LOP3.LUT R10, R14, 0x12, RZ, 0xfc, !PT ;  /* 0x000000120e0a7812 */ /* 0x000fe200078efcff */
[----:B------:R-:W-:Y:S01]  /*1880*/  IMAD R55, R2, R6, R55 ;  /* 0x0000000602377224 */ /* 0x000fe200078e0237 */
[----:B------:R-:W-:Y:S01]  /*1890*/  ISETP.GE.AND P6, PT, R12, RZ, PT ;  /* 0x000000ff0c00720c */ /* 0x000fe20003fc6270 */
[----:B------:R-:W-:Y:S01]  /*18a0*/  @!P2 IMAD.MOV R45, RZ, RZ, -R45 ;  /* 0x000000ffff2da224 */ /* 0x000fe200078e0a2d */
[----:B------:R-:W-:Y:S01]  /*18b0*/  IABS R59, R10 ;  /* 0x0000000a003b7213 */ /* 0x000fe20000000000 */
[----:B------:R-:W-:Y:S01]  /*18c0*/  @!P4 IMAD.MOV R47, RZ, RZ, -R47 ;  /* 0x000000ffff2fc224 */ /* 0x000fe200078e0a2f */
[C---:B------:R-:W-:Y:S01]  /*18d0*/  ISETP.GT.U32.AND P2, PT, R2.reuse, R53, PT ;  /* 0x000000350200720c */ /* 0x040fe20003f44070 */
[C---:B------:R-:W-:Y:S01]  /*18e0*/  IMAD R57, R2.reuse, R8, R57 ;  /* 0x0000000802397224 */ /* 0x040fe200078e0239 */
[----:B------:R-:W-:Y:S01]  /*18f0*/  ISETP.GT.U32.AND P4, PT, R2, R55, PT ;  /* 0x000000370200720c */ /* 0x000fe20003f84070 */
[----:B------:R-:W-:Y:S01]  /*1900*/  IMAD.HI.U32 R6, R4, R59, RZ ;  /* 0x0000003b04067227 */ /* 0x000fe200078e00ff */
[----:B------:R-:W-:-:S02]  /*1910*/  LOP3.LUT R8, R14, 0xe, RZ, 0xfc, !PT ;  /* 0x0000000e0e087812 */ /* 0x000fc400078efcff */
[----:B------:R-:W-:Y:S01]  /*1920*/  LOP3.LUT R12, R14, 0xc, RZ, 0xfc, !PT ;  /* 0x0000000c0e0c7812 */ /* 0x000fe200078efcff */
[----:B------:R-:W-:Y:S01]  /*1930*/  @!P3 IMAD.IADD R33, R33, 0x1, -R2 ;  /* 0x000000012121b824 */ /* 0x000fe200078e0a02 */
[----:B------:R-:W-:Y:S01]  /*1940*/  ISETP.GT.U32.AND P3, PT, R2, R57, PT ;  /* 0x000000390200720c */ /* 0x000fe20003f64070 */
[----:B------:R-:W-:Y:S01]  /*1950*/  IMAD.MOV R6, RZ, RZ, -R6 ;  /* 0x000000ffff067224 */ /* 0x000fe200078e0a06 */
[----:B------:R-:W-:Y:S01]  /*1960*/  IABS R65, R8 ;  /* 0x0000000800417213 */ /* 0x000fe20000000000 */
[----:B------:R-:W-:Y:S01]  /*1970*/  IMAD.MOV.U32 R51, RZ, RZ, R33 ;  /* 0x000000ffff337224 */ /* 0x000fe200078e0021 */
[----:B------:R-:W-:Y:S01]  /*1980*/  IABS R67, R12 ;  /* 0x0000000c00437213 */ /* 0x000fe20000000000 */
[--C-:B------:R-:W-:Y:S01]  /*1990*/  @!P2 IMAD.IADD R53, R53, 0x1, -R2.reuse ;  /* 0x000000013535a824 */ /* 0x100fe200078e0a02 */
[----:B------:R-:W-:Y:S01]  /*19a0*/  ISETP.GE.AND P2, PT, R10, RZ, PT ;  /* 0x000000ff0a00720c */ /* 0x000fe20003f46270 */
[----:B------:R-:W-:Y:S01]  /*19b0*/  IMAD R59, R2, R6, R59 ;  /* 0x00000006023b7224 */ /* 0x000fe200078e023b */
[----:B------:R-:W-:Y:S01]  /*19c0*/  LOP3.LUT R6, R14, 0x10, RZ, 0xfc, !PT ;  /* 0x000000100e067812 */ /* 0x000fe200078efcff */
[--C-:B------:R-:W-:Y:S01]  /*19d0*/  @!P4 IMAD.IADD R55, R55, 0x1, -R2.reuse ;  /* 0x000000013737c824 */ /* 0x100fe200078e0a02 */
[----:B------:R-:W-:Y:S01]  /*19e0*/  IABS R73, R28 ;  /* 0x0000001c00497213 */ /* 0x000fe20000000000 */
[----:B------:R-:W-:Y:S01]  /*19f0*/  @!P1 IMAD.MOV R53, RZ, RZ, -R53 ;  /* 0x000000ffff359224 */ /* 0x000fe200078e0a35 */
[----:B------:R-:W-:Y:S01]  /*1a00*/  IABS R33, R6 ;  /* 0x0000000600217213 */ /* 0x000fe20000000000 */
[----:B------:R-:W-:Y:S01]  /*1a10*/  @!P6 IMAD.MOV R51, RZ, RZ, -R51 ;  /* 0x000000ffff33e224 */ /* 0x000fe200078e0a33 */
[C---:B------:R-:W-:Y:S01]  /*1a20*/  ISETP.GT.U32.AND P4, PT, R2.reuse, R55, PT ;  /* 0x000000370200720c */ /* 0x040fe20003f84070 */
[----:B------:R-:W-:Y:S01]  /*1a30*/  @!P3 IMAD.IADD R57, R57, 0x1, -R2 ;  /* 0x000000013939b824 */ /* 0x000fe200078e0a02 */
[----:B------:R-:W-:Y:S01]  /*1a40*/  ISETP.GT.U32.AND P1, PT, R2, R59, PT ;  /* 0x0000003b0200720c */ /* 0x000fe20003f24070 */
[----:B------:R-:W-:Y:S01]  /*1a50*/  @!P5 IMAD.MOV R49, RZ, RZ, -R49 ;  /* 0x000000ffff31d224 */ /* 0x000fe200078e0a31 */
[----:B------:R-:W-:Y:S01]  /*1a60*/  ISETP.GE.AND P6, PT, R6, RZ, PT ;  /* 0x000000ff0600720c */ /* 0x000fe20003fc6270 */
[----:B------:R-:W-:Y:S01]  /*1a70*/  IMAD.HI.U32 R6, R4, R33, RZ ;  /* 0x0000002104067227 */ /* 0x000fe200078e00ff */
[----:B------:R-:W-:-:S02]  /*1a80*/  ISETP.GT.U32.AND P3, PT, R2, R57, PT ;  /* 0x000000390200720c */ /* 0x000fc40003f64070 */
[----:B------:R-:W-:Y:S01]  /*1a90*/  ISETP.GE.AND P5, PT, R18, RZ, PT ;  /* 0x000000ff1200720c */ /* 0x000fe20003fa6270 */
[----:B------:R-:W-:Y:S01]  /*1aa0*/  IMAD.MOV R10, RZ, RZ, -R6 ;  /* 0x000000ffff0a7224 */ /* 0x000fe200078e0a06 */
[----:B------:R-:W-:Y:S01]  /*1ab0*/  LOP3.LUT R18, R14, 0x8, RZ, 0xfc, !PT ;  /* 0x000000080e127812 */ /* 0x000fe200078efcff */
[----:B------:R-:W-:-:S03]  /*1ac0*/  IMAD.HI.U32 R6, R4, R67, RZ ;  /* 0x0000004304067227 */ /* 0x000fc600078e00ff */
[----:B------:R-:W-:Y:S01]  /*1ad0*/  IABS R71, R18 ;  /* 0x0000001200477213 */ /* 0x000fe20000000000 */
[--C-:B------:R-:W-:Y:S01]  /*1ae0*/  @!P4 IMAD.IADD R55, R55, 0x1, -R2.reuse ;  /* 0x000000013737c824 */ /* 0x100fe200078e0a02 */
[----:B------:R-:W-:Y:S01]  /*1af0*/  ISETP.GE.AND P4, PT, R8, RZ, PT ;  /* 0x000000ff0800720c */ /* 0x000fe20003f86270 */
[C---:B------:R-:W-:Y:S02]  /*1b00*/  IMAD R33, R2.reuse, R10, R33 ;  /* 0x0000000a02217224 */ /* 0x040fe400078e0221 */
[----:B------:R-:W-:Y:S02]  /*1b10*/  @!P1 IMAD.IADD R59, R59, 0x1, -R2 ;  /* 0x000000013b3b9824 */ /* 0x000fe400078e0a02 */
[----:B------:R-:W-:Y:S01]  /*1b20*/  @!P0 IMAD.MOV R55, RZ, RZ, -R55 ;  /* 0x000000ffff378224 */ /* 0x000fe200078e0a37 */
[----:B------:R-:W-:Y:S01]  /*1b30*/  ISETP.GT.U32.AND P0, PT, R2, R33, PT ;  /* 0x000000210200720c */ /* 0x000fe20003f04070 */
[----:B------:R-:W-:Y:S01]  /*1b40*/  IMAD.HI.U32 R8, R4, R65, RZ ;  /* 0x0000004104087227 */ /* 0x000fe200078e00ff */
[----:B------:R-:W-:-:S03]  /*1b50*/  ISETP.GT.U32.AND P1, PT, R2, R59, PT ;  /* 0x0000003b0200720c */ /* 0x000fc60003f24070 */
[----:B------:R-:W-:Y:S01]  /*1b60*/  @!P3 IMAD.IADD R57, R57, 0x1, -R2 ;  /* 0x000000013939b824 */ /* 0x000fe200078e0a02 */
[----:B------:R-:W-:Y:S01]  /*1b70*/  ISETP.GE.AND P3, PT, R12, RZ, PT ;  /* 0x000000ff0c00720c */ /* 0x000fe20003f66270 */
[----:B------:R-:W-:Y:S02]  /*1b80*/  IMAD.MOV R12, RZ, RZ, -R8 ;  /* 0x000000ffff0c7224 */ /* 0x000fe400078e0a08 */
[----:B------:R-:W-:Y:S02]  /*1b90*/  IMAD.MOV R6, RZ, RZ, -R6 ;  /* 0x000000ffff067224 */ /* 0x000fe400078e0a06 */
[C---:B------:R-:W-:Y:S02]  /*1ba0*/  IMAD R65, R2.reuse, R12, R65 ;  /* 0x0000000c02417224 */ /* 0x040fe400078e0241 */
[C---:B------:R-:W-:Y:S02]  /*1bb0*/  IMAD R67, R2.reuse, R6, R67 ;  /* 0x0000000602437224 */ /* 0x040fe400078e0243 */
[--C-:B------:R-:W-:Y:S01]  /*1bc0*/  @!P1 IMAD.IADD R59, R59, 0x1, -R2.reuse ;  /* 0x000000013b3b9824 */ /* 0x100fe200078e0a02 */
[C---:B------:R-:W-:Y:S01]  /*1bd0*/  ISETP.GT.U32.AND P1, PT, R2.reuse, R65, PT ;  /* 0x000000410200720c */ /* 0x040fe20003f24070 */
[----:B------:R-:W-:Y:S01]  /*1be0*/  @!P0 IMAD.IADD R33, R33, 0x1, -R2 ;  /* 0x0000000121218824 */ /* 0x000fe200078e0a02 */
[----:B------:R-:W-:Y:S01]  /*1bf0*/  ISETP.GT.U32.AND P0, PT, R2, R67, PT ;  /* 0x000000430200720c */ /* 0x000fe20003f04070 */
[----:B------:R-:W-:-:S04]  /*1c00*/  IMAD.HI.U32 R8, R4, R69, RZ ;  /* 0x0000004504087227 */ /* 0x000fc800078e00ff */
[----:B------:R-:W-:Y:S02]  /*1c10*/  IMAD.MOV R8, RZ, RZ, -R8 ;  /* 0x000000ffff087224 */ /* 0x000fe400078e0a08 */
[----:B------:R-:W-:Y:S02]  /*1c20*/  @!P2 IMAD.MOV R59, RZ, RZ, -R59 ;  /* 0x000000ffff3ba224 */ /* 0x000fe400078e0a3b */
[C---:B------:R-:W-:Y:S02]  /*1c30*/  IMAD R69, R2.reuse, R8, R69 ;  /* 0x0000000802457224 */ /* 0x040fe400078e0245 */
[--C-:B------:R-:W-:Y:S01]  /*1c40*/  @!P1 IMAD.IADD R65, R65, 0x1, -R2.reuse ;  /* 0x0000000141419824 */ /* 0x100fe200078e0a02 */
[----:B------:R-:W-:Y:S01]  /*1c50*/  ISETP.GT.U32.AND P1, PT, R2, R33, PT ;  /* 0x000000210200720c */ /* 0x000fe20003f24070 */
[----:B------:R-:W-:Y:S02]  /*1c60*/  @!P0 IMAD.IADD R67, R67, 0x1, -R2 ;  /* 0x0000000143438824 */ /* 0x000fe400078e0a02 */
[----:B------:R-:W-:Y:S01]  /*1c70*/  IMAD.HI.U32 R6, R4, R71, RZ ;  /* 0x0000004704067227 */ /* 0x000fe200078e00ff */
[----:B------:R-:W-:-:S02]  /*1c80*/  ISETP.GT.U32.AND P2, PT, R2, R65, PT ;  /* 0x000000410200720c */ /* 0x000fc40003f44070 */
[----:B------:R-:W-:Y:S01]  /*1c90*/  ISETP.GT.U32.AND P0, PT, R2, R67, PT ;  /* 0x000000430200720c */ /* 0x000fe20003f04070 */
[----:B------:R-:W-:-:S04]  /*1ca0*/  IMAD.HI.U32 R8, R4, R73, RZ ;  /* 0x0000004904087227 */ /* 0x000fc800078e00ff */
[----:B------:R-:W-:Y:S02]  /*1cb0*/  IMAD.MOV R6, RZ, RZ, -R6 ;  /* 0x000000ffff067224 */ /* 0x000fe400078e0a06 */
[----:B------:R-:W-:Y:S02]  /*1cc0*/  IMAD.MOV R8, RZ, RZ, -R8 ;  /* 0x000000ffff087224 */ /* 0x000fe400078e0a08 */
[C---:B------:R-:W-:Y:S02]  /*1cd0*/  IMAD R71, R2.reuse, R6, R71 ;  /* 0x0000000602477224 */ /* 0x040fe400078e0247 */
[C---:B------:R-:W-:Y:S02]  /*1ce0*/  IMAD R73, R2.reuse, R8, R73 ;  /* 0x0000000802497224 */ /* 0x040fe400078e0249 */
[--C-:B------:R-:W-:Y:S01]  /*1cf0*/  @!P1 IMAD.IADD R33, R33, 0x1, -R2.reuse ;  /* 0x0000000121219824 */ /* 0x100fe200078e0a02 */
[C---:B------:R-:W-:Y:S01]  /*1d00*/  ISETP.GT.U32.AND P1, PT, R2.reuse, R69, PT ;  /* 0x000000450200720c */ /* 0x040fe20003f24070 */
[--C-:B------:R-:W-:Y:S01]  /*1d10*/  @!P2 IMAD.IADD R65, R65, 0x1, -R2.reuse ;  /* 0x000000014141a824 */ /* 0x100fe200078e0a02 */
[C---:B------:R-:W-:Y:S01]  /*1d20*/  ISETP.GT.U32.AND P2, PT, R2.reuse, R71, PT ;  /* 0x000000470200720c */ /* 0x040fe20003f44070 */
[----:B------:R-:W-:Y:S01]  /*1d30*/  @!P0 IMAD.IADD R67, R67, 0x1, -R2 ;  /* 0x0000000143438824 */ /* 0x000fe200078e0a02 */
[----:B------:R-:W-:Y:S01]  /*1d40*/  ISETP.GT.U32.AND P0, PT, R2, R73, PT ;  /* 0x000000490200720c */ /* 0x000fe20003f04070 */
[----:B------:R-:W-:-:S04]  /*1d50*/  IMAD.HI.U32 R10, R4, R75, RZ ;  /* 0x0000004b040a7227 */ /* 0x000fc800078e00ff */
[----:B------:R-:W-:-:S04]  /*1d60*/  IMAD.HI.U32 R12, R4, R79, RZ ;  /* 0x0000004f040c7227 */ /* 0x000fc800078e00ff */
[----:B------:R-:W-:-:S04]  /*1d70*/  IMAD.HI.U32 R4, R4, R77, RZ ;  /* 0x0000004d04047227 */ /* 0x000fc800078e00ff */
[----:B------:R-:W-:Y:S02]  /*1d80*/  IMAD.MOV R12, RZ, RZ, -R12 ;  /* 0x000000ffff0c7224 */ /* 0x000fe400078e0a0c */
[----:B------:R-:W-:Y:S02]  /*1d90*/  IMAD.MOV R10, RZ, RZ, -R10 ;  /* 0x000000ffff0a7224 */ /* 0x000fe400078e0a0a */
[----:B------:R-:W-:Y:S02]  /*1da0*/  IMAD.MOV R4, RZ, RZ, -R4 ;  /* 0x000000ffff047224 */ /* 0x000fe400078e0a04 */
[C---:B------:R-:W-:Y:S02]  /*1db0*/  IMAD R79, R2.reuse, R12, R79 ;  /* 0x0000000c024f7224 */ /* 0x040fe400078e024f */
[C---:B------:R-:W-:Y:S02]  /*1dc0*/  IMAD R75, R2.reuse, R10, R75 ;  /* 0x0000000a024b7224 */ /* 0x040fe400078e024b */
[----:B------:R-:W-:Y:S01]  /*1dd0*/  IMAD R77, R2, R4, R77 ;  /* 0x00000004024d7224 */ /* 0x000fe200078e024d */
[----:B------:R-:W-:Y:S01]  /*1de0*/  LOP3.LUT R4, R0, 0x7, RZ, 0xc0, !PT ;  /* 0x0000000700047812 */ /* 0x000fe200078ec0ff */
[--C-:B------:R-:W-:Y:S01]  /*1df0*/  @!P1 IMAD.IADD R69, R69, 0x1, -R2.reuse ;  /* 0x0000000145459824 */ /* 0x100fe200078e0a02 */
[C---:B------:R-:W-:Y:S01]  /*1e00*/  ISETP.GT.U32.AND P1, PT, R2.reuse, R79, PT ;  /* 0x0000004f0200720c */ /* 0x040fe20003f24070 */
[--C-:B------:R-:W-:Y:S01]  /*1e10*/  @!P2 IMAD.IADD R71, R71, 0x1, -R2.reuse ;  /* 0x000000014747a824 */ /* 0x100fe200078e0a02 */
[C---:B------:R-:W-:Y:S01]  /*1e20*/  ISETP.GT.U32.AND P2, PT, R2.reuse, R75, PT ;  /* 0x0000004b0200720c */ /* 0x040fe20003f44070 */
[----:B------:R-:W-:Y:S01]  /*1e30*/  @!P0 IMAD.IADD R73, R73, 0x1, -R2 ;  /* 0x0000000149498824 */ /* 0x000fe200078e0a02 */
[----:B------:R-:W-:Y:S01]  /*1e40*/  ISETP.GT.U32.AND P0, PT, R2, R77, PT ;  /* 0x0000004d0200720c */ /* 0x000fe20003f04070 */
[----:B------:R-:W-:-:S02]  /*1e50*/  IMAD.MOV.U32 R63, RZ, RZ, R33 ;  /* 0x000000ffff3f7224 */ /* 0x000fc400078e0021 */
[----:B------:R-:W-:Y:S01]  /*1e60*/  @!P4 IMAD.MOV R65, RZ, RZ, -R65 ;  /* 0x000000ffff41c224 */ /* 0x000fe200078e0a41 */
[C---:B------:R-:W-:Y:S01]  /*1e70*/  ISETP.GT.U32.AND P4, PT, R2.reuse, R71, PT ;  /* 0x000000470200720c */ /* 0x040fe20003f84070 */
[----:B------:R-:W-:Y:S01]  /*1e80*/  @!P6 IMAD.MOV R63, RZ, RZ, -R63 ;  /* 0x000000ffff3fe224 */ /* 0x000fe200078e0a3f */
[C---:B------:R-:W-:Y:S01]  /*1e90*/  ISETP.GT.U32.AND P6, PT, R2.reuse, R73, PT ;  /* 0x000000490200720c */ /* 0x040fe20003fc4070 */
[----:B------:R-:W-:Y:S02]  /*1ea0*/  @!P3 IMAD.MOV R67, RZ, RZ, -R67 ;  /* 0x000000ffff43b224 */ /* 0x000fe400078e0a43 */
[--C-:B------:R-:W-:Y:S01]  /*1eb0*/  @!P1 IMAD.IADD R79, R79, 0x1, -R2.reuse ;  /* 0x000000014f4f9824 */ /* 0x100fe200078e0a02 */
[C---:B------:R-:W-:Y:S01]  /*1ec0*/  ISETP.GT.U32.AND P1, PT, R2.reuse, R69, PT ;  /* 0x000000450200720c */ /* 0x040fe20003f24070 */
[--C-:B------:R-:W-:Y:S02]  /*1ed0*/  @!P2 IMAD.IADD R75, R75, 0x1, -R2.reuse ;  /* 0x000000014b4ba824 */ /* 0x100fe400078e0a02 */
[--C-:B------:R-:W-:Y:S01]  /*1ee0*/  @!P0 IMAD.IADD R77, R77, 0x1, -R2.reuse ;  /* 0x000000014d4d8824 */ /* 0x100fe200078e0a02 */
[----:B------:R-:W-:Y:S01]  /*1ef0*/  ISETP.GT.U32.AND P2, PT, R2, R79, PT ;  /* 0x0000004f0200720c */ /* 0x000fe20003f44070 */
[----:B------:R-:W-:Y:S01]  /*1f00*/  IMAD.SHL.U32 R26, R0, 0x20, RZ ;  /* 0x00000020001a7824 */ /* 0x000fe200078e00ff */
[C---:B------:R-:W-:Y:S01]  /*1f10*/  ISETP.GT.U32.AND P3, PT, R2.reuse, R75, PT ;  /* 0x0000004b0200720c */ /* 0x040fe20003f64070 */
[--C-:B------:R-:W-:Y:S01]  /*1f20*/  @!P4 IMAD.IADD R71, R71, 0x1, -R2.reuse ;  /* 0x000000014747c824 */ /* 0x100fe200078e0a02 */
[----:B------:R-:W-:Y:S01]  /*1f30*/  ISETP.GT.U32.AND P0, PT, R2, R77, PT ;  /* 0x0000004d0200720c */ /* 0x000fe20003f04070 */
[--C-:B------:R-:W-:Y:S01]  /*1f40*/  @!P6 IMAD.IADD R73, R73, 0x1, -R2.reuse ;  /* 0x000000014949e824 */ /* 0x100fe200078e0a02 */
[----:B------:R-:W-:Y:S01]  /*1f50*/  LOP3.LUT R83, R26, 0x1c00, RZ, 0xc0, !PT ;  /* 0x00001c001a537812 */ /* 0x000fe200078ec0ff */
[----:B------:R-:W-:Y:S01]  /*1f60*/  @!P5 IMAD.MOV R57, RZ, RZ, -R57 ;  /* 0x000000ffff39d224 */ /* 0x000fe200078e0a39 */
[----:B------:R-:W-:Y:S01]  /*1f70*/  ISETP.GE.AND P4, PT, R18, RZ, PT ;  /* 0x000000ff1200720c */ /* 0x000fe20003f86270 */
[--C-:B------:R-:W-:Y:S01]  /*1f80*/  @!P1 IMAD.IADD R69, R69, 0x1, -R2.reuse ;  /* 0x0000000145459824 */ /* 0x100fe200078e0a02 */
[----:B------:R-:W-:Y:S01]  /*1f90*/  ISETP.GE.AND P1, PT, R16, RZ, PT ;  /* 0x000000ff1000720c */ /* 0x000fe20003f26270 */
[----:B------:R-:W-:Y:S01]  /*1fa0*/  IMAD.SHL.U32 R6, R0, 0x2, RZ ;  /* 0x0000000200067824 */ /* 0x000fe200078e00ff */
[----:B------:R-:W-:Y:S01]  /*1fb0*/  ISETP.GE.AND P6, PT, R28, RZ, PT ;  /* 0x000000ff1c00720c */ /* 0x000fe20003fc6270 */
[--C-:B------:R-:W-:Y:S01]  /*1fc0*/  @!P2 IMAD.IADD R79, R79, 0x1, -R2.reuse ;  /* 0x000000014f4fa824 */ /* 0x100fe200078e0a02 */
[----:B------:R-:W-:Y:S01]  /*1fd0*/  ISETP.GE.AND P2, PT, R30, RZ, PT ;  /* 0x000000ff1e00720c */ /* 0x000fe20003f46270 */
[--C-:B------:R-:W-:Y:S01]  /*1fe0*/  @!P3 IMAD.IADD R75, R75, 0x1, -R2.reuse ;  /* 0x000000014b4bb824 */ /* 0x100fe200078e0a02 */
[----:B------:R-:W-:Y:S01]  /*1ff0*/  ISETP.GE.AND P3, PT, R34, RZ, PT ;  /* 0x000000ff2200720c */ /* 0x000fe20003f66270 */
[----:B------:R-:W-:Y:S01]  /*2000*/  @!P0 IMAD.IADD R77, R77, 0x1, -R2 ;  /* 0x000000014d4d8824 */ /* 0x000fe200078e0a02 */
[----:B------:R-:W-:Y:S01]  /*2010*/  ISETP.NE.AND P0, PT, R61, RZ, PT ;  /* 0x000000ff3d00720c */ /* 0x000fe20003f05270 */
[----:B------:R-:W-:Y:S01]  /*2020*/  IMAD R83, R4, 0x10, R83 ;  /* 0x0000001004537824 */ /* 0x000fe200078e0253 */
[----:B------:R-:W-:Y:S01]  /*2030*/  LOP3.LUT R2, RZ, R61, RZ, 0x33, !PT ;  /* 0x0000003dff027212 */ /* 0x000fe200078e33ff */
[----:B------:R-:W-:Y:S01]  /*2040*/  @!P4 IMAD.MOV R71, RZ, RZ, -R71 ;  /* 0x000000ffff47c224 */ /* 0x000fe200078e0a47 */
[----:B------:R-:W-:Y:S01]  /*2050*/  ISETP.GE.AND P5, PT, R14, RZ, PT ;  /* 0x000000ff0e00720c */ /* 0x000fe20003fa6270 */
[----:B------:R-:W-:Y:S01]  /*2060*/  @!P1 IMAD.MOV R69, RZ, RZ, -R69 ;  /* 0x000000ffff459224 */ /* 0x000fe200078e0a45 */
[C---:B------:R-:W-:Y:S01]  /*2070*/  SEL R11, R2.reuse, R11, !P0 ;  /* 0x0000000b020b7207 */ /* 0x040fe20004000000 */
[----:B------:R-:W-:Y:S01]  /*2080*/  @!P6 IMAD.MOV R73, RZ, RZ, -R73 ;  /* 0x000000ffff49e224 */ /* 0x000fe200078e0a49 */
[C---:B------:R-:W-:Y:S01]  /*2090*/  SEL R13, R2.reuse, R13, !P0 ;  /* 0x0000000d020d7207 */ /* 0x040fe20004000000 */
[----:B------:R-:W-:Y:S01]  /*20a0*/  @!P2 IMAD.MOV R75, RZ, RZ, -R75 ;  /* 0x000000ffff4ba224 */ /* 0x000fe200078e0a4b */
[C---:B------:R-:W-:Y:S01]  /*20b0*/  SEL R35, R2.reuse, R35, !P0 ;  /* 0x0000002302237207 */ /* 0x040fe20004000000 */
[----:B------:R-:W-:Y:S01]  /*20c0*/  IMAD R11, R11, UR5, RZ ;  /* 0x000000050b0b7c24 */ /* 0x000fe2000f8e02ff */
[C---:B------:R-:W-:Y:S01]  /*20d0*/  SEL R37, R2.reuse, R37, !P0 ;  /* 0x0000002502257207 */ /* 0x040fe20004000000 */
[----:B------:R-:W-:Y:S01]  /*20e0*/  IMAD R13, R13, UR5, RZ ;  /* 0x000000050d0d7c24 */ /* 0x000fe2000f8e02ff */
[----:B------:R-:W-:Y:S01]  /*20f0*/  LOP3.LUT R33, R83, 0x30, R6, 0x78, !PT ;  /* 0x0000003053217812 */ /* 0x000fe200078e7806 */
[----:B------:R-:W-:Y:S01]  /*2100*/  IMAD R6, R35, UR5, RZ ;  /* 0x0000000523067c24 */ /* 0x000fe2000f8e02ff */
[C---:B------:R-:W-:Y:S01]  /*2110*/  SEL R47, R2.reuse, R47, !P0 ;  /* 0x0000002f022f7207 */ /* 0x040fe20004000000 */
[----:B------:R-:W-:Y:S01]  /*2120*/  IMAD R8, R37, UR5, RZ ;  /* 0x0000000525087c24 */ /* 0x000fe2000f8e02ff */
[C---:B------:R-:W-:Y:S01]  /*2130*/  SEL R49, R2.reuse, R49, !P0 ;  /* 0x0000003102317207 */ /* 0x040fe20004000000 */
[----:B------:R-:W-:Y:S01]  /*2140*/  @!P3 IMAD.MOV R77, RZ, RZ, -R77 ;  /* 0x000000ffff4db224 */ /* 0x000fe200078e0a4d */
[----:B------:R-:W-:Y:S01]  /*2150*/  SHF.R.S32.HI R46, RZ, 0x1f, R11 ;  /* 0x0000001fff2e7819 */ /* 0x000fe2000001140b */
[----:B------:R-:W-:Y:S01]  /*2160*/  IMAD R18, R47, UR5, RZ ;  /* 0x000000052f127c24 */ /* 0x000fe2000f8e02ff */
[----:B---3--:R-:W-:Y:S01]  /*2170*/  IADD3 R36, P2, PT, R11, UR14, RZ ;  /* 0x0000000e0b247c10 */ /* 0x008fe2000ff5e0ff */
[----:B------:R-:W-:Y:S01]  /*2180*/  IMAD R61, R49, UR5, RZ ;  /* 0x00000005313d7c24 */ /* 0x000fe2000f8e02ff */
[----:B------:R-:W-:Y:S01]  /*2190*/  SEL R51, R2, R51, !P0 ;  /* 0x0000003302337207 */ /* 0x000fe20004000000 */
[----:B------:R-:W-:Y:S01]  /*21a0*/  @!P5 IMAD.MOV R79, RZ, RZ, -R79 ;  /* 0x000000ffff4fd224 */ /* 0x000fe200078e0a4f */
[----:B------:R-:W-:Y:S01]  /*21b0*/  SHF.R.S32.HI R48, RZ, 0x1f, R13 ;  /* 0x0000001fff307819 */ /* 0x000fe2000001140d */
[----:B------:R-:W-:Y:S01]  /*21c0*/  IMAD R33, R4, 0x80, R33 ;  /* 0x0000008004217824 */ /* 0x000fe200078e0221 */
[----:B------:R-:W-:Y:S01]  /*21d0*/  IADD3 R37, P1, PT, R13, UR14, RZ ;  /* 0x0000000e0d257c10 */ /* 0x000fe2000ff3e0ff */
[----:B------:R-:W-:Y:S01]  /*21e0*/  IMAD R28, R51, UR5, RZ ;  /* 0x00000005331c7c24 */ /* 0x000fe2000f8e02ff */
[----:B------:R-:W-:Y:S01]  /*21f0*/  IADD3.X R46, PT, PT, R46, UR15, RZ, P2, !PT ;  /* 0x0000000f2e2e7c10 */ /* 0x000fe200097fe4ff */
[----:B----4-:R-:W-:Y:S01]  /*2200*/  IMAD R3, R3, UR8, RZ ;  /* 0x0000000803037c24 */ /* 0x010fe2000f8e02ff */
[----:B------:R-:W-:Y:S01]  /*2210*/  SEL R65, R2, R65, !P0 ;  /* 0x0000004102417207 */ /* 0x000fe20004000000 */
[----:B------:R-:W-:Y:S01]  /*2220*/  USHF.L.U32 UR8, UR9, 0x7, URZ ;  /* 0x0000000709087899 */ /* 0x000fe200080006ff */
[----:B------:R-:W-:-:S02]  /*2230*/  SHF.R.S32.HI R60, RZ, 0x1f, R6 ;  /* 0x0000001fff3c7819 */ /* 0x000fc40000011406 */
[----:B------:R-:W-:Y:S01]  /*2240*/  IADD3 R47, P2, PT, R6, UR14, RZ ;  /* 0x0000000e062f7c10 */ /* 0x000fe2000ff5e0ff */
[----:B------:R-:W-:Y:S01]  /*2250*/  IMAD R87, R65, UR5, RZ ;  /* 0x0000000541577c24 */ /* 0x000fe2000f8e02ff */
[C---:B------:R-:W-:Y:S01]  /*2260*/  SEL R5, R2.reuse, R5, !P0 ;  /* 0x0000000502057207 */ /* 0x040fe20004000000 */
[----:B------:R-:W-:Y:S01]  /*2270*/  USHF.R.S32.HI UR9, URZ, 0x1f, UR8 ;  /* 0x0000001fff097899 */ /* 0x000fe20008011408 */
[C---:B------:R-:W-:Y:S02]  /*2280*/  SEL R7, R2.reuse, R7, !P0 ;  /* 0x0000000702077207 */ /* 0x040fe40004000000 */
[C---:B------:R-:W-:Y:S01]  /*2290*/  SEL R9, R2.reuse, R9, !P0 ;  /* 0x0000000902097207 */ /* 0x040fe20004000000 */
[----:B------:R-:W-:Y:S01]  /*22a0*/  IMAD R5, R5, UR5, RZ ;  /* 0x0000000505057c24 */ /* 0x000fe2000f8e02ff */
[----:B------:R-:W-:Y:S01]  /*22b0*/  SEL R63, R2, R63, !P0 ;  /* 0x0000003f023f7207 */ /* 0x000fe20004000000 */
[----:B------:R-:W-:Y:S01]  /*22c0*/  IMAD R7, R7, UR5, RZ ;  /* 0x0000000507077c24 */ /* 0x000fe2000f8e02ff */
[----:B------:R-:W-:Y:S01]  /*22d0*/  IADD3.X R48, PT, PT, R48, UR15, RZ, P1, !PT ;  /* 0x0000000f30307c10 */ /* 0x000fe20008ffe4ff */
[----:B------:R-:W-:Y:S01]  /*22e0*/  IMAD R9, R9, UR5, RZ ;  /* 0x0000000509097c24 */ /* 0x000fe2000f8e02ff */
[C---:B------:R-:W-:Y:S01]  /*22f0*/  SEL R15, R2.reuse, R15, !P0 ;  /* 0x0000000f020f7207 */ /* 0x040fe20004000000 */
[----:B------:R-:W-:Y:S01]  /*2300*/  IMAD R85, R63, UR5, RZ ;  /* 0x000000053f557c24 */ /* 0x000fe2000f8e02ff */
[----:B------:R-:W-:-:S02]  /*2310*/  SEL R17, R2, R17, !P0 ;  /* 0x0000001102117207 */ /* 0x000fc40004000000 */
[C---:B------:R-:W-:Y:S01]  /*2320*/  SEL R19, R2.reuse, R19, !P0 ;  /* 0x0000001302137207 */ /* 0x040fe20004000000 */
[----:B------:R-:W-:Y:S01]  /*2330*/  IMAD R15, R15, UR5, RZ ;  /* 0x000000050f0f7c24 */ /* 0x000fe2000f8e02ff */
        /* <DEDUP_REMOVED lines=29> */
[----:B------:R-:W-:Y:S01]  /*2510*/  SEL R77, R2, R77, !P0 ;  /* 0x0000004d024d7207 */ /* 0x000fe20004000000 */
[----:B------:R-:W-:Y:S01]  /*2520*/  IMAD R94, R73, UR5, RZ ;  /* 0x00000005495e7c24 */ /* 0x000fe2000f8e02ff */
[----:B------:R-:W-:Y:S01]  /*2530*/  SHF.R.S32.HI R62, RZ, 0x1f, R8 ;  /* 0x0000001fff3e7819 */ /* 0x000fe20000011408 */
[----:B------:R-:W-:Y:S01]  /*2540*/  IMAD R95, R75, UR5, RZ ;  /* 0x000000054b5f7c24 */ /* 0x000fe2000f8e02ff */
[----:B------:R-:W-:Y:S01]  /*2550*/  IADD3 R49, P1, PT, R8, UR14, RZ ;  /* 0x0000000e08317c10 */ /* 0x000fe2000ff3e0ff */
[----:B------:R-:W-:Y:S01]  /*2560*/  IMAD R96, R77, UR5, RZ ;  /* 0x000000054d607c24 */ /* 0x000fe2000f8e02ff */
[----:B------:R-:W-:-:S02]  /*2570*/  SHF.R.S32.HI R74, RZ, 0x1f, R61 ;  /* 0x0000001fff4a7819 */ /* 0x000fc4000001143d */
[----:B------:R-:W-:Y:S02]  /*2580*/  IADD3.X R60, PT, PT, R60, UR15, RZ, P2, !PT ;  /* 0x0000000f3c3c7c10 */ /* 0x000fe400097fe4ff */
[----:B------:R-:W-:Y:S01]  /*2590*/  SEL R2, R2, R79, !P0 ;  /* 0x0000004f02027207 */ /* 0x000fe20004000000 */
[----:B------:R-:W-:Y:S01]  /*25a0*/  IMAD R79, R55, UR5, RZ ;  /* 0x00000005374f7c24 */ /* 0x000fe2000f8e02ff */
[----:B------:R-:W-:Y:S02]  /*25b0*/  IADD3 R61, P2, PT, R61, UR14, RZ ;  /* 0x0000000e3d3d7c10 */ /* 0x000fe4000ff5e0ff */
[----:B------:R-:W-:Y:S01]  /*25c0*/  IADD3.X R62, PT, PT, R62, UR15, RZ, P1, !PT ;  /* 0x0000000f3e3e7c10 */ /* 0x000fe20008ffe4ff */
[----:B------:R-:W-:Y:S01]  /*25d0*/  IMAD R2, R2, UR5, RZ ;  /* 0x0000000502027c24 */ /* 0x000fe2000f8e02ff */
[----:B------:R-:W-:Y:S01]  /*25e0*/  SHF.R.S32.HI R76, RZ, 0x1f, R28 ;  /* 0x0000001fff4c7819 */ /* 0x000fe2000001141c */
[----:B------:R-:W0:Y:S01]  /*25f0*/  LDCU UR5, c[0x0][0x3a0] ;  /* 0x00007400ff0577ac */ /* 0x000e220008000800 */
[----:B------:R-:W-:-:S02]  /*2600*/  IADD3 R63, P1, PT, R28, UR14, RZ ;  /* 0x0000000e1c3f7c10 */ /* 0x000fc4000ff3e0ff */
[----:B------:R-:W-:Y:S02]  /*2610*/  IADD3.X R74, PT, PT, R74, UR15, RZ, P2, !PT ;  /* 0x0000000f4a4a7c10 */ /* 0x000fe400097fe4ff */
[----:B------:R-:W-:Y:S02]  /*2620*/  SHF.R.S32.HI R88, RZ, 0x1f, R87 ;  /* 0x0000001fff587819 */ /* 0x000fe40000011457 */
[----:B------:R-:W-:Y:S02]  /*2630*/  IADD3 R75, P2, PT, R87, UR14, RZ ;  /* 0x0000000e574b7c10 */ /* 0x000fe4000ff5e0ff */
[----:B------:R-:W-:Y:S02]  /*2640*/  SHF.R.S32.HI R40, RZ, 0x1f, R5 ;  /* 0x0000001fff287819 */ /* 0x000fe40000011405 */
[----:B------:R-:W-:Y:S02]  /*2650*/  IADD3 R27, P5, PT, R5, UR14, RZ ;  /* 0x0000000e051b7c10 */ /* 0x000fe4000ffbe0ff */
[----:B------:R-:W-:-:S02]  /*2660*/  SHF.R.S32.HI R42, RZ, 0x1f, R7 ;  /* 0x0000001fff2a7819 */ /* 0x000fc40000011407 */
[----:B------:R-:W-:Y:S02]  /*2670*/  IADD3 R34, P4, PT, R7, UR14, RZ ;  /* 0x0000000e07227c10 */ /* 0x000fe4000ff9e0ff */
[----:B------:R-:W-:Y:S02]  /*2680*/  CS2R R6, SRZ ;  /* 0x0000000000067805 */ /* 0x000fe4000001ff00 */
[----:B------:R-:W-:Y:S02]  /*2690*/  SHF.R.S32.HI R44, RZ, 0x1f, R9 ;  /* 0x0000001fff2c7819 */ /* 0x000fe40000011409 */
[----:B------:R-:W-:Y:S02]  /*26a0*/  IADD3 R35, P3, PT, R9, UR14, RZ ;  /* 0x0000000e09237c10 */ /* 0x000fe4000ff7e0ff */
[----:B------:R-:W-:Y:S02]  /*26b0*/  IADD3.X R76, PT, PT, R76, UR15, RZ, P1, !PT ;  /* 0x0000000f4c4c7c10 */ /* 0x000fe40008ffe4ff */
[----:B------:R-:W-:-:S02]  /*26c0*/  SHF.R.S32.HI R90, RZ, 0x1f, R89 ;  /* 0x0000001fff5a7819 */ /* 0x000fc40000011459 */
[----:B------:R-:W-:Y:S02]  /*26d0*/  IADD3 R77, P1, PT, R89, UR14, RZ ;  /* 0x0000000e594d7c10 */ /* 0x000fe4000ff3e0ff */
[----:B------:R-:W-:Y:S02]  /*26e0*/  IADD3.X R88, PT, PT, R88, UR15, RZ, P2, !PT ;  /* 0x0000000f58587c10 */ /* 0x000fe400097fe4ff */
[----:B------:R-:W-:Y:S02]  /*26f0*/  IADD3 R89, P2, PT, R2, UR14, RZ ;  /* 0x0000000e02597c10 */ /* 0x000fe4000ff5e0ff */
[----:B------:R-:W-:Y:S02]  /*2700*/  IADD3.X R40, PT, PT, R40, UR15, RZ, P5, !PT ;  /* 0x0000000f28287c10 */ /* 0x000fe4000affe4ff */
[----:B------:R-:W-:Y:S02]  /*2710*/  IADD3.X R42, PT, PT, R42, UR15, RZ, P4, !PT ;  /* 0x0000000f2a2a7c10 */ /* 0x000fe4000a7fe4ff */
[----:B------:R-:W-:-:S02]  /*2720*/  IADD3.X R44, PT, PT, R44, UR15, RZ, P3, !PT ;  /* 0x0000000f2c2c7c10 */ /* 0x000fc40009ffe4ff */
[----:B------:R-:W-:Y:S02]  /*2730*/  SHF.R.S32.HI R2, RZ, 0x1f, R2 ;  /* 0x0000001fff027819 */ /* 0x000fe40000011402 */
[----:B------:R-:W-:Y:S02]  /*2740*/  SHF.R.S32.HI R50, RZ, 0x1f, R15 ;  /* 0x0000001fff327819 */ /* 0x000fe4000001140f */
[----:B------:R-:W-:Y:S02]  /*2750*/  IADD3 R38, P0, PT, R15, UR14, RZ ;  /* 0x0000000e0f267c10 */ /* 0x000fe4000ff1e0ff */
[----:B------:R-:W-:Y:S02]  /*2760*/  SHF.R.S32.HI R52, RZ, 0x1f, R17 ;  /* 0x0000001fff347819 */ /* 0x000fe40000011411 */
[----:B------:R-:W-:Y:S02]  /*2770*/  IADD3 R39, P6, PT, R17, UR14, RZ ;  /* 0x0000000e11277c10 */ /* 0x000fe4000ffde0ff */
[----:B------:R-:W-:-:S02]  /*2780*/  SHF.R.S32.HI R54, RZ, 0x1f, R19 ;  /* 0x0000001fff367819 */ /* 0x000fc40000011413 */
[----:B------:R-:W-:Y:S02]  /*2790*/  IADD3 R41, P5, PT, R19, UR14, RZ ;  /* 0x0000000e13297c10 */ /* 0x000fe4000ffbe0ff */
[----:B------:R-:W-:Y:S02]  /*27a0*/  SHF.R.S32.HI R56, RZ, 0x1f, R4 ;  /* 0x0000001fff387819 */ /* 0x000fe40000011404 */
[----:B------:R-:W-:Y:S02]  /*27b0*/  IADD3 R43, P4, PT, R4, UR14, RZ ;  /* 0x0000000e042b7c10 */ /* 0x000fe4000ff9e0ff */
[----:B------:R-:W-:Y:S02]  /*27c0*/  CS2R R4, SRZ ;  /* 0x0000000000047805 */ /* 0x000fe4000001ff00 */
[----:B------:R-:W-:Y:S02]  /*27d0*/  SHF.R.S32.HI R58, RZ, 0x1f, R29 ;  /* 0x0000001fff3a7819 */ /* 0x000fe4000001141d */
[----:B------:R-:W-:-:S02]  /*27e0*/  IADD3 R45, P3, PT, R29, UR14, RZ ;  /* 0x0000000e1d2d7c10 */ /* 0x000fc4000ff7e0ff */
[----:B------:R-:W-:Y:S02]  /*27f0*/  IADD3.X R97, PT, PT, R2, UR15, RZ, P2, !PT ;  /* 0x0000000f02617c10 */ /* 0x000fe400097fe4ff */
[----:B------:R-:W-:Y:S02]  /*2800*/  IADD3.X R50, PT, PT, R50, UR15, RZ, P0, !PT ;  /* 0x0000000f32327c10 */ /* 0x000fe400087fe4ff */
[----:B------:R-:W-:Y:S02]  /*2810*/  IADD3.X R52, PT, PT, R52, UR15, RZ, P6, !PT ;  /* 0x0000000f34347c10 */ /* 0x000fe4000b7fe4ff */
        /* <DEDUP_REMOVED lines=12> */
[----:B------:R-:W-:Y:S02]  /*28e0*/  SHF.R.S32.HI R72, RZ, 0x1f, R18 ;  /* 0x0000001fff487819 */ /* 0x000fe40000011412 */
[----:B------:R-:W-:Y:S02]  /*28f0*/  IADD3 R59, P3, PT, R18, UR14, RZ ;  /* 0x0000000e123b7c10 */ /* 0x000fe4000ff7e0ff */
[----:B------:R-:W-:-:S02]  /*2900*/  SGXT R2, R2, 0x1 ;  /* 0x000000010202781a */ /* 0x000fc40000000200 */
[----:B------:R-:W-:Y:S02]  /*2910*/  IADD3.X R64, PT, PT, R64, UR15, RZ, P0, !PT ;  /* 0x0000000f40407c10 */ /* 0x000fe400087fe4ff */
[----:B------:R-:W-:Y:S02]  /*2920*/  IADD3.X R66, PT, PT, R66, UR15, RZ, P6, !PT ;  /* 0x0000000f42427c10 */ /* 0x000fe4000b7fe4ff */
[----:B------:R-:W-:Y:S02]  /*2930*/  IADD3.X R68, PT, PT, R68, UR15, RZ, P5, !PT ;  /* 0x0000000f44447c10 */ /* 0x000fe4000affe4ff */
[----:B------:R-:W-:Y:S02]  /*2940*/  IADD3.X R70, PT, PT, R70, UR15, RZ, P4, !PT ;  /* 0x0000000f46467c10 */ /* 0x000fe4000a7fe4ff */
[----:B------:R-:W-:Y:S02]  /*2950*/  IADD3.X R72, PT, PT, R72, UR15, RZ, P3, !PT ;  /* 0x0000000f48487c10 */ /* 0x000fe40009ffe4ff */
[----:B------:R-:W-:-:S02]  /*2960*/  SHF.R.S32.HI R78, RZ, 0x1f, R30 ;  /* 0x0000001fff4e7819 */ /* 0x000fc4000001141e */
[----:B------:R-:W-:Y:S02]  /*2970*/  IADD3 R65, P0, PT, R30, UR14, RZ ;  /* 0x0000000e1e417c10 */ /* 0x000fe4000ff1e0ff */
        /* <DEDUP_REMOVED lines=8> */
[----:B------:R-:W-:Y:S02]  /*2a00*/  IADD3.X R90, PT, PT, R90, UR15, RZ, P1, !PT ;  /* 0x0000000f5a5a7c10 */ /* 0x000fe40008ffe4ff */
[----:B------:R-:W-:Y:S02]  /*2a10*/  IADD3 R91, P1, PT, R3, UR12, RZ ;  /* 0x0000000c035b7c10 */ /* 0x000fe4000ff3e0ff */
[----:B------:R-:W-:-:S02]  /*2a20*/  LOP3.LUT R9, R2, 0x90, RZ, 0xc0, !PT ;  /* 0x0000009002097812 */ /* 0x000fc400078ec0ff */
[----:B------:R-:W-:Y:S02]  /*2a30*/  IADD3.X R78, PT, PT, R78, UR15, RZ, P0, !PT ;  /* 0x0000000f4e4e7c10 */ /* 0x000fe400087fe4ff */
[----:B------:R-:W-:Y:S02]  /*2a40*/  IADD3.X R80, PT, PT, R80, UR15, RZ, P6, !PT ;  /* 0x0000000f50507c10 */ /* 0x000fe4000b7fe4ff */
[----:B------:R-:W-:Y:S02]  /*2a50*/  IADD3.X R82, PT, PT, R82, UR15, RZ, P5, !PT ;  /* 0x0000000f52527c10 */ /* 0x000fe4000affe4ff */
[----:B------:R-:W-:Y:S02]  /*2a60*/  IADD3.X R84, PT, PT, R84, UR15, RZ, P4, !PT ;  /* 0x0000000f54547c10 */ /* 0x000fe4000a7fe4ff */
[----:B------:R-:W-:Y:S02]  /*2a70*/  IADD3.X R86, PT, PT, R86, UR15, RZ, P3, !PT ;  /* 0x0000000f56567c10 */ /* 0x000fe40009ffe4ff */
[----:B------:R-:W-:-:S02]  /*2a80*/  IADD3 R79, P0, PT, R92, UR14, RZ ;  /* 0x0000000e5c4f7c10 */ /* 0x000fc4000ff1e0ff */
[----:B------:R-:W-:Y:S02]  /*2a90*/  IADD3 R81, P6, PT, R93, UR14, RZ ;  /* 0x0000000e5d517c10 */ /* 0x000fe4000ffde0ff */
[----:B------:R-:W-:Y:S02]  /*2aa0*/  IADD3 R83, P5, PT, R94, UR14, RZ ;  /* 0x0000000e5e537c10 */ /* 0x000fe4000ffbe0ff */
[----:B------:R-:W-:Y:S02]  /*2ab0*/  IADD3 R85, P4, PT, R95, UR14, RZ ;  /* 0x0000000e5f557c10 */ /* 0x000fe4000ff9e0ff */
[----:B------:R-:W-:Y:S02]  /*2ac0*/  IADD3 R87, P3, PT, R96, UR14, RZ ;  /* 0x0000000e60577c10 */ /* 0x000fe4000ff7e0ff */
[----:B------:R-:W-:Y:S02]  /*2ad0*/  LEA.HI.X.SX32 R98, R3, UR13, 0x1, P1 ;  /* 0x0000000d03627c11 */ /* 0x000fe400088f0eff */
[----:B------:R-:W-:-:S02]  /*2ae0*/  SHF.R.S32.HI R92, RZ, 0x1f, R92 ;  /* 0x0000001fff5c7819 */ /* 0x000fc4000001145c */
[----:B------:R-:W-:Y:S02]  /*2af0*/  SHF.R.S32.HI R93, RZ, 0x1f, R93 ;  /* 0x0000001fff5d7819 */ /* 0x000fe4000001145d */
[----:B------:R-:W-:Y:S02]  /*2b00*/  SHF.R.S32.HI R94, RZ, 0x1f, R94 ;  /* 0x0000001fff5e7819 */ /* 0x000fe4000001145e */
[----:B------:R-:W-:Y:S02]  /*2b10*/  SHF.R.S32.HI R95, RZ, 0x1f, R95 ;  /* 0x0000001fff5f7819 */ /* 0x000fe4000001145f */
[----:B------:R-:W-:Y:S02]  /*2b20*/  SHF.R.S32.HI R96, RZ, 0x1f, R96 ;  /* 0x0000001fff607819 */ /* 0x000fe40000011460 */
[----:B------:R-:W-:Y:S02]  /*2b30*/  LOP3.LUT R3, R2, 0x88, RZ, 0xc0, !PT ;  /* 0x0000008802037812 */ /* 0x000fe400078ec0ff */
[----:B------:R-:W-:-:S02]  /*2b40*/  LOP3.LUT R116, R9, 0x7f, R0, 0x78, !PT ;  /* 0x0000007f09747812 */ /* 0x000fc400078e7800 */
[----:B------:R-:W-:Y:S02]  /*2b50*/  IADD3.X R92, PT, PT, R92, UR15, RZ, P0, !PT ;  /* 0x0000000f5c5c7c10 */ /* 0x000fe400087fe4ff */
[----:B------:R-:W-:Y:S02]  /*2b60*/  IADD3.X R93, PT, PT, R93, UR15, RZ, P6, !PT ;  /* 0x0000000f5d5d7c10 */ /* 0x000fe4000b7fe4ff */
[----:B------:R-:W-:Y:S02]  /*2b70*/  IADD3.X R94, PT, PT, R94, UR15, RZ, P5, !PT ;  /* 0x0000000f5e5e7c10 */ /* 0x000fe4000affe4ff */
[----:B------:R-:W-:Y:S02]  /*2b80*/  IADD3.X R95, PT, PT, R95, UR15, RZ, P4, !PT ;  /* 0x0000000f5f5f7c10 */ /* 0x000fe4000a7fe4ff */
[----:B------:R-:W-:Y:S02]  /*2b90*/  IADD3.X R96, PT, PT, R96, UR15, RZ, P3, !PT ;  /* 0x0000000f60607c10 */ /* 0x000fe40009ffe4ff */
[----:B------:R-:W-:-:S02]  /*2ba0*/  LOP3.LUT R118, R3, 0x7f, R0, 0x78, !PT ;  /* 0x0000007f03767812 */ /* 0x000fc400078e7800 */
[C---:B------:R-:W-:Y:S02]  /*2bb0*/  LOP3.LUT R30, R116.reuse, 0x20, RZ, 0x3c, !PT ;  /* 0x00000020741e7812 */ /* 0x040fe400078e3cff */
[C---:B------:R-:W-:Y:S02]  /*2bc0*/  LOP3.LUT R29, R116.reuse, 0x40, RZ, 0x3c, !PT ;  /* 0x00000040741d7812 */ /* 0x040fe400078e3cff */
[----:B------:R-:W-:Y:S02]  /*2bd0*/  LOP3.LUT R28, R116, 0x60, RZ, 0x3c, !PT ;  /* 0x00000060741c7812 */ /* 0x000fe400078e3cff */
[----:B0-----:R-:W-:-:S07]  /*2be0*/  LOP3.LUT R99, R33, 0x40, RZ, 0x3c, !PT ;  /* 0x0000004021637812 */ /* 0x001fce00078e3cff */
.L_x_1:
[----:B------:R-:W-:Y:S02]  /*2bf0*/  ISETP.GE.AND P1, PT, R24, UR5, PT ;  /* 0x0000000518007c0c */ /* 0x000fe4000bf26270 */
[-C--:B------:R-:W-:Y:S02]  /*2c00*/  IADD3 R2, P0, PT, R110, R91.reuse, RZ ;  /* 0x0000005b6e027210 */ /* 0x080fe40007f1e0ff */
[----:B------:R-:W-:Y:S02]  /*2c10*/  ISETP.GE.AND P4, PT, R100, UR5, PT ;  /* 0x0000000564007c0c */ /* 0x000fe4000bf86270 */
[----:B------:R-:W-:Y:S02]  /*2c20*/  PRMT R19, RZ, 0x7610, R19 ;  /* 0x00007610ff137816 */ /* 0x000fe40000000013 */
[----:B------:R-:W-:Y:S02]  /*2c30*/  LEA.HI.X.SX32 R3, R110, R98, 0x1, P0 ;  /* 0x000000626e037211 */ /* 0x000fe400000f0eff */
[----:B------:R-:W-:-:S02]  /*2c40*/  IADD3 R8, P3, PT, R115, R91, RZ ;  /* 0x0000005b73087210 */ /* 0x000fc40007f7e0ff */
[----:B------:R-:W-:Y:S01]  /*2c50*/  PRMT R121, RZ, 0x7610, R121 ;  /* 0x00007610ff797816 */ /* 0x000fe20000000079 */
[----:B------:R0:W2:Y:S01]  /*2c60*/  @!P1 LDG.E.U8 R19, desc[UR6][R2.64] ;  /* 0x0000000602139981 */ /* 0x0000a2000c1e1100 */
[-C--:B------:R-:W-:Y:S02]  /*2c70*/  LEA.HI.X.SX32 R9, R115, R98.reuse, 0x1, P3 ;  /* 0x0000006273097211 */ /* 0x080fe400018f0eff */
[----:B------:R-:W-:Y:S02]  /*2c80*/  IADD3 R10, P2, PT, R114, R91, RZ ;  /* 0x0000005b720a7210 */ /* 0x000fe40007f5e0ff */
[----:B------:R-:W-:Y:S01]  /*2c90*/  ISETP.GE.AND P1, PT, R22, UR5, PT ;  /* 0x0000000516007c0c */ /* 0x000fe2000bf26270 */
[----:B------:R1:W3:Y:S01]  /*2ca0*/  @!P4 LDG.E.U8 R121, desc[UR6][R8.64] ;  /* 0x000000060879c981 */ /* 0x0002e2000c1e1100 */
[----:B------:R-:W-:Y:S02]  /*2cb0*/  ISETP.GE.AND P0, PT, R101, UR5, PT ;  /* 0x0000000565007c0c */ /* 0x000fe4000bf06270 */
[----:B------:R-:W-:-:S02]  /*2cc0*/  LEA.HI.X.SX32 R11, R114, R98, 0x1, P2 ;  /* 0x00000062720b7211 */ /* 0x000fc400010f0eff */
[CC--:B------:R-:W-:Y:S02]  /*2cd0*/  IADD3 R12, P4, PT, R109.reuse, R91.reuse, RZ ;  /* 0x0000005b6d0c7210 */ /* 0x0c0fe40007f9e0ff */
[----:B------:R-:W-:Y:S02]  /*2ce0*/  ISETP.GE.AND P2, PT, R102, UR5, PT ;  /* 0x0000000566007c0c */ /* 0x000fe4000bf46270 */
[----:B------:R-:W-:Y:S02]  /*2cf0*/  PRMT R125, RZ, 0x7610, R125 ;  /* 0x00007610ff7d7816 */ /* 0x000fe4000000007d */
[----:B------:R-:W-:Y:S02]  /*2d00*/  PRMT R123, RZ, 0x7610, R123 ;  /* 0x00007610ff7b7816 */ /* 0x000fe4000000007b */
[----:B------:R-:W-:Y:S02]  /*2d10*/  LEA.HI.X.SX32 R13, R109, R98, 0x1, P4 ;  /* 0x000000626d0d7211 */ /* 0x000fe400020f0eff */
[----:B0-----:R-:W-:-:S02]  /*2d20*/  IADD3 R2, P3, PT, R113, R91, RZ ;  /* 0x0000005b71027210 */ /* 0x001fc40007f7e0ff */
[----:B------:R-:W-:Y:S01]  /*2d30*/  PRMT R127, RZ, 0x7610, R127 ;  /* 0x00007610ff7f7816 */ /* 0x000fe2000000007f */
[----:B------:R-:W4:Y:S01]  /*2d40*/  @!P1 LDG.E.U8 R125, desc[UR6][R12.64] ;  /* 0x000000060c7d9981 */ /* 0x000f22000c1e1100 */
[----:B------:R-:W-:Y:S02]  /*2d50*/  LEA.HI.X.SX32 R3, R113, R98, 0x1, P3 ;  /* 0x0000006271037211 */ /* 0x000fe400018f0eff */
[----:B-1----:R-:W-:Y:S01]  /*2d60*/  IADD3 R8, P1, PT, R112, R91, RZ ;  /* 0x0000005b70087210 */ /* 0x002fe20007f3e0ff */
[----:B------:R0:W5:Y:S01]  /*2d70*/  @!P0 LDG.E.U8 R123, desc[UR6][R10.64] ;  /* 0x000000060a7b8981 */ /* 0x000162000c1e1100 */
[----:B------:R-:W-:Y:S02]  /*2d80*/  ISETP.GE.AND P0, PT, R103, UR5, PT ;  /* 0x0000000567007c0c */ /* 0x000fe4000bf06270 */
[----:B------:R-:W-:Y:S01]  /*2d90*/  ISETP.GE.AND P3, PT, R104, UR5, PT ;  /* 0x0000000568007c0c */ /* 0x000fe2000bf66270 */
[----:B------:R-:W5:Y:S01]  /*2da0*/  @!P2 LDG.E.U8 R127, desc[UR6][R2.64] ;  /* 0x00000006027fa981 */ /* 0x000f62000c1e1100 */
[----:B------:R-:W-:-:S02]  /*2db0*/  ISETP.GE.AND P4, PT, R105, UR5, PT ;  /* 0x0000000569007c0c */ /* 0x000fc4000bf86270 */
[----:B------:R-:W-:Y:S02]  /*2dc0*/  LEA.HI.X.SX32 R9, R112, R98, 0x1, P1 ;  /* 0x0000006270097211 */ /* 0x000fe400008f0eff */
[-C--:B------:R-:W-:Y:S02]  /*2dd0*/  IADD3 R14, P1, PT, R108, R91.reuse, RZ ;  /* 0x0000005b6c0e7210 */ /* 0x080fe40007f3e0ff */
[----:B0-----:R-:W-:Y:S02]  /*2de0*/  IADD3 R10, P2, PT, R111, R91, RZ ;  /* 0x0000005b6f0a7210 */ /* 0x001fe40007f5e0ff */
[----:B------:R-:W-:Y:S02]  /*2df0*/  PRMT R129, RZ, 0x7610, R129 ;  /* 0x00007610ff817816 */ /* 0x000fe40000000081 */
[----:B------:R-:W-:Y:S02]  /*2e00*/  PRMT R131, RZ, 0x7610, R131 ;  /* 0x00007610ff837816 */ /* 0x000fe40000000083 */
[----:B------:R-:W-:-:S02]  /*2e10*/  PRMT R133, RZ, 0x7610, R133 ;  /* 0x00007610ff857816 */ /* 0x000fc40000000085 */
[-C--:B------:R-:W-:Y:S01]  /*2e20*/  LEA.HI.X.SX32 R11, R111, R98.reuse, 0x1, P2 ;  /* 0x000000626f0b7211 */ /* 0x080fe200010f0eff */
[----:B------:R-:W5:Y:S01]  /*2e30*/  @!P0 LDG.E.U8 R129, desc[UR6][R8.64] ;  /* 0x0000000608818981 */ /* 0x000f62000c1e1100 */
[----:B------:R-:W-:-:S03]  /*2e40*/  LEA.HI.X.SX32 R15, R108, R98, 0x1, P1 ;  /* 0x000000626c0f7211 */ /* 0x000fc600008f0eff */
[----:B------:R-:W5:Y:S04]  /*2e50*/  @!P3 LDG.E.U8 R131, desc[UR6][R10.64] ;  /* 0x000000060a83b981 */ /* 0x000f68000c1e1100 */
[----:B------:R0:W5:Y:S01]  /*2e60*/  @!P4 LDG.E.U8 R133, desc[UR6][R14.64] ;  /* 0x000000060e85c981 */ /* 0x000162000c1e1100 */
[----:B------:R-:W-:Y:S01]  /*2e70*/  BAR.SYNC.DEFER_BLOCKING 0x0 ;  /* 0x0000000000007b1d */ /* 0x000fe20000010000 */
[----:B------:R-:W-:Y:S02]  /*2e80*/  ISETP.GE.AND P0, PT, R156, UR5, PT ;  /* 0x000000059c007c0c */ /* 0x000fe4000bf06270 */
[C---:B------:R-:W-:Y:S02]  /*2e90*/  IADD3 R16, P1, PT, R106.reuse, R34, RZ ;  /* 0x000000226a107210 */ /* 0x040fe40007f3e0ff */
[----:B0-----:R-:W-:-:S03]  /*2ea0*/  IADD3 R14, P2, PT, R106, R35, RZ ;  /* 0x000000236a0e7210 */ /* 0x001fc60007f5e0ff */
[C---:B------:R-:W-:Y:S01]  /*2eb0*/  IMAD.X R17, R117.reuse, 0x1, R42, P1 ;  /* 0x0000000175117824 */ /* 0x040fe200008e062a */
[----:B------:R-:W-:Y:S02]  /*2ec0*/  PRMT R2, RZ, 0x7610, R2 ;  /* 0x00007610ff027816 */ /* 0x000fe40000000002 */
[----:B------:R-:W-:Y:S01]  /*2ed0*/  PRMT R3, RZ, 0x7610, R3 ;  /* 0x00007610ff037816 */ /* 0x000fe20000000003 */
[C---:B------:R-:W-:Y:S01]  /*2ee0*/  IMAD.X R15, R117.reuse, 0x1, R44, P2 ;  /* 0x00000001750f7824 */ /* 0x040fe200010e062c */
[C---:B------:R-:W-:Y:S02]  /*2ef0*/  IADD3 R12, P1, PT, R106.reuse, R36, RZ ;  /* 0x000000246a0c7210 */ /* 0x040fe40007f3e0ff */
[C---:B------:R-:W-:Y:S02]  /*2f00*/  IADD3 R10, P2, PT, R106.reuse, R37, RZ ;  /* 0x000000256a0a7210 */ /* 0x040fe40007f5e0ff */
[----:B------:R-:W-:Y:S01]  /*2f10*/  IADD3 R8, P3, PT, R106, R38, RZ ;  /* 0x000000266a087210 */ /* 0x000fe20007f7e0ff */
[C---:B------:R-:W-:Y:S01]  /*2f20*/  IMAD.X R13, R117.reuse, 0x1, R46, P1 ;  /* 0x00000001750d7824 */ /* 0x040fe200008e062e */
[----:B------:R-:W-:Y:S01]  /*2f30*/  PRMT R137, RZ, 0x7610, R137 ;  /* 0x00007610ff897816 */ /* 0x000fe20000000089 */
[C---:B------:R-:W-:Y:S01]  /*2f40*/  IMAD.X R11, R117.reuse, 0x1, R48, P2 ;  /* 0x00000001750b7824 */ /* 0x040fe200010e0630 */
[----:B------:R-:W-:Y:S01]  /*2f50*/  PRMT R139, RZ, 0x7610, R139 ;  /* 0x00007610ff8b7816 */ /* 0x000fe2000000008b */
[----:B------:R-:W-:Y:S01]  /*2f60*/  IMAD.X R9, R117, 0x1, R50, P3 ;  /* 0x0000000175097824 */ /* 0x000fe200018e0632 */
[----:B------:R-:W-:-:S02]  /*2f70*/  PRMT R138, RZ, 0x7610, R138 ;  /* 0x00007610ff8a7816 */ /* 0x000fc4000000008a */
[----:B------:R-:W-:Y:S02]  /*2f80*/  IADD3 R18, P1, PT, R106, R39, RZ ;  /* 0x000000276a127210 */ /* 0x000fe40007f3e0ff */
[----:B------:R-:W-:Y:S02]  /*2f90*/  PRMT R151, RZ, 0x7610, R151 ;  /* 0x00007610ff977816 */ /* 0x000fe40000000097 */
[----:B------:R-:W-:Y:S02]  /*2fa0*/  PRMT R149, RZ, 0x7610, R149 ;  /* 0x00007610ff957816 */ /* 0x000fe40000000095 */
[----:B------:R-:W-:Y:S02]  /*2fb0*/  PRMT R148, RZ, 0x7610, R148 ;  /* 0x00007610ff947816 */ /* 0x000fe40000000094 */
[----:B------:R-:W-:Y:S02]  /*2fc0*/  PRMT R217, RZ, 0x7610, R217 ;  /* 0x00007610ffd97816 */ /* 0x000fe400000000d9 */
[----:B------:R-:W-:-:S02]  /*2fd0*/  PRMT R215, RZ, 0x7610, R215 ;  /* 0x00007610ffd77816 */ /* 0x000fc400000000d7 */
[----:B------:R-:W-:Y:S02]  /*2fe0*/  PRMT R213, RZ, 0x7610, R213 ;  /* 0x00007610ffd57816 */ /* 0x000fe400000000d5 */
        /* <DEDUP_REMOVED lines=20> */
[----:B------:R-:W-:Y:S01]  /*3130*/  PRMT R221, RZ, 0x7610, R221 ;  /* 0x00007610ffdd7816 */ /* 0x000fe200000000dd */
[----:B--2---:R0:W-:Y:S04]  /*3140*/  STS.U8 [R118+UR4], R19 ;  /* 0x0000001376007988 */ /* 0x0041e80008000004 */
[----:B---3--:R-:W-:Y:S04]  /*3150*/  STS.U8 [R118+UR4+0x100], R121 ;  /* 0x0001007976007988 */ /* 0x008fe80008000004 */
[----:B----4-:R-:W-:Y:S04]  /*3160*/  STS.U8 [R118+UR4+0x300], R125 ;  /* 0x0003007d76007988 */ /* 0x010fe80008000004 */
[----:B-----5:R-:W-:Y:S04]  /*3170*/  STS.U8 [R118+UR4+0x200], R123 ;  /* 0x0002007b76007988 */ /* 0x020fe80008000004 */
[----:B------:R-:W-:Y:S04]  /*3180*/  STS.U8 [R118+UR4+0x400], R127 ;  /* 0x0004007f76007988 */ /* 0x000fe80008000004 */
[----:B------:R-:W-:Y:S04]  /*3190*/  STS.U8 [R118+UR4+0x500], R129 ;  /* 0x0005008176007988 */ /* 0x000fe80008000004 */
[----:B------:R-:W-:Y:S04]  /*31a0*/  STS.U8 [R118+UR4+0x600], R131 ;  /* 0x0006008376007988 */ /* 0x000fe80008000004 */
[----:B------:R-:W-:Y:S01]  /*31b0*/  STS.U8 [R118+UR4+0x700], R133 ;  /* 0x0007008576007988 */ /* 0x000fe20008000004 */
[----:B------:R-:W-:Y:S01]  /*31c0*/  BAR.SYNC.DEFER_BLOCKING 0x0 ;  /* 0x0000000000007b1d */ /* 0x000fe20000010000 */
[----:B0-----:R-:W-:-:S05]  /*31d0*/  IMAD.X R19, R117, 0x1, R52, P1 ;  /* 0x0000000175137824 */ /* 0x001fca00008e0634 */
[----:B------:R0:W2:Y:S04]  /*31e0*/  @!P0 LDG.E.U8 R2, desc[UR6][R16.64] ;  /* 0x0000000610028981 */ /* 0x0000a8000c1e1100 */
[----:B------:R1:W3:Y:S04]  /*31f0*/  @!P0 LDG.E.U8 R3, desc[UR6][R14.64] ;  /* 0x000000060e038981 */ /* 0x0002e8000c1e1100 */
[----:B------:R4:W5:Y:S01]  /*3200*/  @!P0 LDG.E.U8 R137, desc[UR6][R12.64] ;  /* 0x000000060c898981 */ /* 0x000962000c1e1100 */
[----:B0-----:R-:W-:-:S03]  /*3210*/  IADD3 R16, P2, PT, R106, R41, RZ ;  /* 0x000000296a107210 */ /* 0x001fc60007f5e0ff */
[----:B------:R0:W2:Y:S01]  /*3220*/  @!P0 LDG.E.U8 R139, desc[UR6][R10.64] ;  /* 0x000000060a8b8981 */ /* 0x0000a2000c1e1100 */
[C---:B-1----:R-:W-:Y:S01]  /*3230*/  IADD3 R14, P3, PT, R106.reuse, R45, RZ ;  /* 0x0000002d6a0e7210 */ /* 0x042fe20007f7e0ff */
[C---:B------:R-:W-:Y:S02]  /*3240*/  IMAD.X R17, R117.reuse, 0x1, R54, P2 ;  /* 0x0000000175117824 */ /* 0x040fe400010e0636 */
[----:B------:R1:W2:Y:S01]  /*3250*/  @!P0 LDG.E.U8 R138, desc[UR6][R8.64] ;  /* 0x00000006088a8981 */ /* 0x0002a2000c1e1100 */
[C---:B----4-:R-:W-:Y:S01]  /*3260*/  IADD3 R12, P1, PT, R106.reuse, R47, RZ ;  /* 0x0000002f6a0c7210 */ /* 0x050fe20007f3e0ff */
[C---:B------:R-:W-:Y:S02]  /*3270*/  IMAD.X R15, R117.reuse, 0x1, R58, P3 ;  /* 0x00000001750f7824 */ /* 0x040fe400018e063a */
[----:B------:R4:W2:Y:S01]  /*3280*/  @!P0 LDG.E.U8 R151, desc[UR6][R18.64] ;  /* 0x0000000612978981 */ /* 0x0008a2000c1e1100 */
[----:B0-----:R-:W-:Y:S01]  /*3290*/  IADD3 R10, P2, PT, R106, R49, RZ ;  /* 0x000000316a0a7210 */ /* 0x001fe20007f5e0ff */
[----:B------:R-:W-:-:S02]  /*32a0*/  IMAD.X R13, R117, 0x1, R60, P1 ;  /* 0x00000001750d7824 */ /* 0x000fc400008e063c */
        /* <DEDUP_REMOVED lines=21> */
[----:B------:R1:W2:Y:S02]  /*3400*/  @!P0 LDG.E.U8 R209, desc[UR6][R14.64] ;  /* 0x000000060ed18981 */ /* 0x0002a4000c1e1100 */
[----:B------:R-:W-:Y:S01]  /*3410*/  IMAD.X R9, R117, 0x1, R78, P3 ;  /* 0x0000000175097824 */ /* 0x000fe200018e064e */
[C---:B----4-:R-:W-:Y:S01]  /*3420*/  IADD3 R18, P3, PT, R106.reuse, R71, RZ ;  /* 0x000000476a127210 */ /* 0x050fe20007f7e0ff */
[----:B------:R4:W2:Y:S01]  /*3430*/  @!P0 LDG.E.U8 R190, desc[UR6][R12.64] ;  /* 0x000000060cbe8981 */ /* 0x0008a2000c1e1100 */
[----:B0-----:R-:W-:-:S03]  /*3440*/  IADD3 R16, P2, PT, R106, R69, RZ ;  /* 0x000000456a107210 */ /* 0x001fc60007f5e0ff */
[----:B------:R0:W2:Y:S01]  /*3450*/  @!P0 LDG.E.U8 R205, desc[UR6][R10.64] ;  /* 0x000000060acd8981 */ /* 0x0000a2000c1e1100 */
[C---:B-1----:R-:W-:Y:S01]  /*3460*/  IADD3 R14, P1, PT, R106.reuse, R67, RZ ;  /* 0x000000436a0e7210 */ /* 0x042fe20007f3e0ff */
[C---:B------:R-:W-:Y:S02]  /*3470*/  IMAD.X R17, R117.reuse, 0x1, R82, P2 ;  /* 0x0000000175117824 */ /* 0x040fe400010e0652 */
[----:B------:R1:W2:Y:S01]  /*3480*/  @!P0 LDG.E.U8 R203, desc[UR6][R8.64] ;  /* 0x0000000608cb8981 */ /* 0x0002a2000c1e1100 */
[C---:B------:R-:W-:Y:S01]  /*3490*/  IMAD.X R19, R117.reuse, 0x1, R84, P3 ;  /* 0x0000000175137824 */ /* 0x040fe200018e0654 */
[C---:B----4-:R-:W-:Y:S01]  /*34a0*/  IADD3 R12, P3, PT, R106.reuse, R79, RZ ;  /* 0x0000004f6a0c7210 */ /* 0x050fe20007f7e0ff */
[C---:B------:R-:W-:Y:S01]  /*34b0*/  IMAD.X R15, R117.reuse, 0x1, R80, P1 ;  /* 0x00000001750f7824 */ /* 0x040fe200008e0650 */
[----:B------:R4:W2:Y:S01]  /*34c0*/  @!P0 LDG.E.U8 R188, desc[UR6][R16.64] ;  /* 0x0000000610bc8981 */ /* 0x0008a2000c1e1100 */
[C---:B0-----:R-:W-:Y:S02]  /*34d0*/  IADD3 R10, P2, PT, R106.reuse, R75, RZ ;  /* 0x0000004b6a0a7210 */ /* 0x041fe40007f5e0ff */
[C---:B------:R-:W-:Y:S01]  /*34e0*/  IMAD.X R13, R117.reuse, 0x1, R92, P3 ;  /* 0x00000001750d7824 */ /* 0x040fe200018e065c */
[----:B------:R0:W2:Y:S01]  /*34f0*/  @!P0 LDG.E.U8 R201, desc[UR6][R14.64] ;  /* 0x000000060ec98981 */ /* 0x0000a2000c1e1100 */
[----:B-1----:R-:W-:Y:S01]  /*3500*/  IADD3 R8, P1, PT, R106, R73, RZ ;  /* 0x000000496a087210 */ /* 0x002fe20007f3e0ff */
[----:B------:R-:W-:-:S02]  /*3510*/  IMAD.X R11, R117, 0x1, R88, P2 ;  /* 0x00000001750b7824 */ /* 0x000fc400010e0658 */
[----:B------:R1:W2:Y:S01]  /*3520*/  @!P0 LDG.E.U8 R199, desc[UR6][R18.64] ;  /* 0x0000000612c78981 */ /* 0x0002a2000c1e1100 */
[C---:B----4-:R-:W-:Y:S01]  /*3530*/  IADD3 R16, P3, PT, R106.reuse, R89, RZ ;  /* 0x000000596a107210 */ /* 0x050fe20007f7e0ff */
[----:B------:R-:W-:Y:S02]  /*3540*/  IMAD.X R9, R117, 0x1, R86, P1 ;  /* 0x0000000175097824 */ /* 0x000fe400008e0656 */
[----:B------:R4:W2:Y:S01]  /*3550*/  @!P0 LDG.E.U8 R195, desc[UR6][R10.64] ;  /* 0x000000060ac38981 */ /* 0x0008a2000c1e1100 */
[----:B0-----:R-:W-:-:S03]  /*3560*/  IADD3 R14, P1, PT, R106, R81, RZ ;  /* 0x000000516a0e7210 */ /* 0x001fc60007f3e0ff */
[----:B------:R0:W2:Y:S01]  /*3570*/  @!P0 LDG.E.U8 R193, desc[UR6][R12.64] ;  /* 0x000000060cc18981 */ /* 0x0000a2000c1e1100 */
[C---:B-1----:R-:W-:Y:S01]  /*3580*/  IADD3 R18, P2, PT, R106.reuse, R87, RZ ;  /* 0x000000576a127210 */ /* 0x042fe20007f5e0ff */
[C---:B------:R-:W-:Y:S02]  /*3590*/  IMAD.X R15, R117.reuse, 0x1, R93, P1 ;  /* 0x00000001750f7824 */ /* 0x040fe400008e065d */
[----:B------:R1:W2:Y:S01]  /*35a0*/  @!P0 LDG.E.U8 R197, desc[UR6][R8.64] ;  /* 0x0000000608c58981 */ /* 0x0002a2000c1e1100 */
[C---:B------:R-:W-:Y:S02]  /*35b0*/  IMAD.X R17, R117.reuse, 0x1, R97, P3 ;  /* 0x0000000175117824 */ /* 0x040fe400018e0661 */
[----:B------:R-:W-:Y:S01]  /*35c0*/  IMAD.X R19, R117, 0x1, R96, P2 ;  /* 0x0000000175137824 */ /* 0x000fe200010e0660 */
[C---:B----4-:R-:W-:Y:S01]  /*35d0*/  IADD3 R10, P2, PT, R106.reuse, R83, RZ ;  /* 0x000000536a0a7210 */ /* 0x050fe20007f5e0ff */
[----:B------:R4:W2:Y:S01]  /*35e0*/  @!P0 LDG.E.U8 R191, desc[UR6][R14.64] ;  /* 0x000000060ebf8981 */ /* 0x0008a2000c1e1100 */
[----:B0-----:R-:W-:-:S03]  /*35f0*/  IADD3 R12, P3, PT, R106, R85, RZ ;  /* 0x000000556a0c7210 */ /* 0x001fc60007f7e0ff */
[----:B------:R0:W2:Y:S01]  /*3600*/  @!P0 LDG.E.U8 R185, desc[UR6][R16.64] ;  /* 0x0000000610b98981 */ /* 0x0000a2000c1e1100 */
[C---:B-1----:R-:W-:Y:S01]  /*3610*/  IADD3 R8, P1, PT, R106.reuse, R77, RZ ;  /* 0x0000004d6a087210 */ /* 0x042fe20007f3e0ff */
[C---:B------:R-:W-:Y:S02]  /*3620*/  IMAD.X R11, R117.reuse, 0x1, R94, P2 ;  /* 0x00000001750b7824 */ /* 0x040fe400010e065e */
[----:B------:R1:W3:Y:S01]  /*3630*/  @!P0 LDG.E.U8 R187, desc[UR6][R18.64] ;  /* 0x0000000612bb8981 */ /* 0x0002e2000c1e1100 */
[C---:B------:R-:W-:Y:S01]  /*3640*/  IMAD.X R13, R117.reuse, 0x1, R95, P3 ;  /* 0x00000001750d7824 */ /* 0x040fe200018e065f */
[C---:B----4-:R-:W-:Y:S01]  /*3650*/  IADD3 R14, P3, PT, R106.reuse, R59, RZ ;  /* 0x0000003b6a0e7210 */ /* 0x050fe20007f7e0ff */
[C---:B------:R-:W-:Y:S01]  /*3660*/  IMAD.X R9, R117.reuse, 0x1, R90, P1 ;  /* 0x0000000175097824 */ /* 0x040fe200008e065a */
[----:B------:R-:W4:Y:S01]  /*3670*/  @!P0 LDG.E.U8 R189, desc[UR6][R10.64] ;  /* 0x000000060abd8981 */ /* 0x000f22000c1e1100 */
[C---:B0-----:R-:W-:Y:S02]  /*3680*/  IADD3 R16, P2, PT, R106.reuse, R43, RZ ;  /* 0x0000002b6a107210 */ /* 0x041fe40007f5e0ff */
[C---:B------:R-:W-:Y:S01]  /*3690*/  IMAD.X R15, R117.reuse, 0x1, R72, P3 ;  /* 0x00000001750f7824 */ /* 0x040fe200018e0648 */
[----:B------:R-:W3:Y:S01]  /*36a0*/  @!P0 LDG.E.U8 R186, desc[UR6][R8.64] ;  /* 0x0000000608ba8981 */ /* 0x000ee2000c1e1100 */
[----:B-1----:R-:W-:Y:S01]  /*36b0*/  IADD3 R18, P1, PT, R106, R27, RZ ;  /* 0x0000001b6a127210 */ /* 0x002fe20007f3e0ff */
[----:B------:R-:W-:-:S02]  /*36c0*/  IMAD.X R17, R117, 0x1, R56, P2 ;  /* 0x0000000175117824 */ /* 0x000fc400010e0638 */
[----:B------:R0:W3:Y:S02]  /*36d0*/  @!P0 LDG.E.U8 R184, desc[UR6][R12.64] ;  /* 0x000000060cb88981 */ /* 0x0000e4000c1e1100 */
[----:B------:R-:W-:Y:S02]  /*36e0*/  IMAD.X R19, R117, 0x1, R40, P1 ;  /* 0x0000000175137824 */ /* 0x000fe400008e0628 */
[----:B------:R-:W3:Y:S04]  /*36f0*/  @!P0 LDG.E.U8 R207, desc[UR6][R14.64] ;  /* 0x000000060ecf8981 */ /* 0x000ee8000c1e1100 */
[----:B------:R1:W3:Y:S04]  /*3700*/  @!P0 LDG.E.U8 R219, desc[UR6][R16.64] ;  /* 0x0000000610db8981 */ /* 0x0002e8000c1e1100 */
[----:B------:R1:W3:Y:S04]  /*3710*/  @!P0 LDG.E.U8 R221, desc[UR6][R18.64] ;  /* 0x0000000612dd8981 */ /* 0x0002e8000c1e1100 */
[----:B0-----:R-:W-:Y:S04]  /*3720*/  LDS.U8 R12, [R32+UR4] ;  /* 0x00000004200c7984 */ /* 0x001fe80008000000 */
[----:B------:R-:W0:Y:S04]  /*3730*/  LDS.U8 R13, [R32+UR4+0x10] ;  /* 0x00001004200d7984 */ /* 0x000e280008000000 */
[----:B------:R-:W-:Y:S04]  /*3740*/  LDS.U8 R168, [R32+UR4+0x20] ;  /* 0x0000200420a87984 */ /* 0x000fe80008000000 */
[----:B------:R-:W-:Y:S04]  /*3750*/  LDS.U8 R169, [R32+UR4+0x30] ;  /* 0x0000300420a97984 */ /* 0x000fe80008000000 */
[----:B------:R-:W-:Y:S04]  /*3760*/  LDS.U8 R170, [R32+UR4+0x100] ;  /* 0x0001000420aa7984 */ /* 0x000fe80008000000 */
[----:B------:R-:W-:Y:S04]  /*3770*/  LDS.U8 R171, [R32+UR4+0x110] ;  /* 0x0001100420ab7984 */ /* 0x000fe80008000000 */
[----:B------:R-:W-:Y:S04]  /*3780*/  LDS.U8 R172, [R32+UR4+0x120] ;  /* 0x0001200420ac7984 */ /* 0x000fe80008000000 */
[----:B------:R-:W-:Y:S04]  /*3790*/  LDS.U8 R173, [R32+UR4+0x130] ;  /* 0x0001300420ad7984 */ /* 0x000fe80008000000 */
[----:B------:R-:W-:Y:S04]  /*37a0*/  LDS.U8 R174, [R32+UR4+0x200] ;  /* 0x0002000420ae7984 */ /* 0x000fe80008000000 */
[----:B-1----:R-:W-:Y:S04]  /*37b0*/  LDS.U8 R17, [R32+UR4+0x210] ;  /* 0x0002100420117984 */ /* 0x002fe80008000000 */
[----:B------:R-:W-:Y:S04]  /*37c0*/  LDS.U8 R166, [R32+UR4+0x220] ;  /* 0x0002200420a67984 */ /* 0x000fe80008000000 */
        /* <DEDUP_REMOVED lines=21> */
[----:B------:R-:W-:Y:S04]  /*3920*/  LDS.U8 R14, [R119+UR4] ;  /* 0x00000004770e7984 */ /* 0x000fe80008000000 */
[----:B------:R-:W1:Y:S04]  /*3930*/  LDS.U8 R15, [R119+UR4+0x10] ;  /* 0x00001004770f7984 */ /* 0x000e680008000000 */
[----:B------:R-:W-:Y:S04]  /*3940*/  LDS.U8 R18, [R119+UR4+0x20] ;  /* 0x0000200477127984 */ /* 0x000fe80008000000 */
[----:B------:R-:W-:Y:S04]  /*3950*/  LDS.U8 R175, [R119+UR4+0x30] ;  /* 0x0000300477af7984 */ /* 0x000fe80008000000 */
[----:B------:R-:W-:Y:S04]  /*3960*/  LDS.U8 R176, [R119+UR4+0x100] ;  /* 0x0001000477b07984 */ /* 0x000fe80008000000 */
        /* <DEDUP_REMOVED lines=26> */
[----:B------:R-:W-:Y:S01]  /*3b10*/  LDS.U8 R128, [R119+UR4+0x730] ;  /* 0x0007300477807984 */ /* 0x000fe20008000000 */
[----:B------:R-:W-:Y:S06]  /*3b20*/  BAR.SYNC.DEFER_BLOCKING 0x0 ;  /* 0x0000000000007b1d */ /* 0x000fec0000010000 */
[----:B--2---:R-:W-:Y:S04]  /*3b30*/  STS.U8 [R116+UR4], R185 ;  /* 0x000000b974007988 */ /* 0x004fe80008000004 */
[----:B------:R-:W-:Y:S04]  /*3b40*/  STS.U8 [R116+UR4+0x400], R191 ;  /* 0x000400bf74007988 */ /* 0x000fe80008000004 */
[----:B------:R-:W-:Y:S04]  /*3b50*/  STS.U8 [R116+UR4+0x800], R197 ;  /* 0x000800c574007988 */ /* 0x000fe80008000004 */
[----:B------:R-:W-:Y:S04]  /*3b60*/  STS.U8 [R116+UR4+0xc00], R203 ;  /* 0x000c00cb74007988 */ /* 0x000fe80008000004 */
[----:B------:R-:W-:Y:S04]  /*3b70*/  STS.U8 [R116+UR4+0x1000], R209 ;  /* 0x001000d174007988 */ /* 0x000fe80008000004 */
[----:B------:R-:W-:Y:S04]  /*3b80*/  STS.U8 [R116+UR4+0x1400], R215 ;  /* 0x001400d774007988 */ /* 0x000fe80008000004 */
[----:B------:R-:W-:Y:S04]  /*3b90*/  STS.U8 [R116+UR4+0x1800], R149 ;  /* 0x0018009574007988 */ /* 0x000fe80008000004 */
[----:B-----5:R-:W-:Y:S04]  /*3ba0*/  STS.U8 [R116+UR4+0x1c00], R137 ;  /* 0x001c008974007988 */ /* 0x020fe80008000004 */
[----:B---3--:R-:W-:Y:S04]  /*3bb0*/  STS.U8 [R30+UR4+0x100], R187 ;  /* 0x000100bb1e007988 */ /* 0x008fe80008000004 */
[----:B------:R-:W-:Y:S04]  /*3bc0*/  STS.U8 [R30+UR4+0x500], R193 ;  /* 0x000500c11e007988 */ /* 0x000fe80008000004 */
        /* <DEDUP_REMOVED lines=14> */
[----:B----4-:R-:W-:Y:S04]  /*3cb0*/  STS.U8 [R28+UR4+0x300], R189 ;  /* 0x000300bd1c007988 */ /* 0x010fe80008000004 */
[----:B------:R-:W-:Y:S04]  /*3cc0*/  STS.U8 [R28+UR4+0x700], R195 ;  /* 0x000700c31c007988 */ /* 0x000fe80008000004 */
[----:B------:R-:W-:Y:S04]  /*3cd0*/  STS.U8 [R28+UR4+0xb00], R201 ;  /* 0x000b00c91c007988 */ /* 0x000fe80008000004 */
[----:B------:R-:W-:Y:S04]  /*3ce0*/  STS.U8 [R28+UR4+0xf00], R207 ;  /* 0x000f00cf1c007988 */ /* 0x000fe80008000004 */
[----:B------:R-:W-:Y:S04]  /*3cf0*/  STS.U8 [R28+UR4+0x1300], R213 ;  /* 0x001300d51c007988 */ /* 0x000fe80008000004 */
[----:B------:R-:W-:Y:S04]  /*3d00*/  STS.U8 [R28+UR4+0x1700], R219 ;  /* 0x001700db1c007988 */ /* 0x000fe80008000004 */
[----:B------:R-:W-:Y:S04]  /*3d10*/  STS.U8 [R28+UR4+0x1b00], R139 ;  /* 0x001b008b1c007988 */ /* 0x000fe80008000004 */
[----:B------:R-:W-:Y:S01]  /*3d20*/  STS.U8 [R28+UR4+0x1f00], R221 ;  /* 0x001f00dd1c007988 */ /* 0x000fe20008000004 */
[----:B------:R-:W-:Y:S06]  /*3d30*/  BAR.SYNC.DEFER_BLOCKING 0x0 ;  /* 0x0000000000007b1d */ /* 0x000fec0000010000 */
[----:B------:R-:W2:Y:S01]  /*3d40*/  LDSM.16.M88.4 R8, [R33+UR4] ;  /* 0x000000042108783b */ /* 0x000ea20008000200 */
[----:B0-----:R-:W-:-:S02]  /*3d50*/  IMAD R12, R13, 0x100, R12 ;  /* 0x000001000d0c7824 */ /* 0x001fc400078e020c */
[----:B-1----:R-:W-:Y:S02]  /*3d60*/  IMAD R13, R15, 0x100, R14 ;  /* 0x000001000f0d7824 */ /* 0x002fe400078e020e */
[----:B------:R-:W-:Y:S02]  /*3d70*/  IMAD R170, R171, 0x100, R170 ;  /* 0x00000100abaa7824 */ /* 0x000fe400078e02aa */
[----:B------:R-:W-:Y:S01]  /*3d80*/  IMAD R15, R177, 0x100, R176 ;  /* 0x00000100b10f7824 */ /* 0x000fe200078e02b0 */
[----:B------:R-:W-:Y:S02]  /*3d90*/  F2FP.F16.E4M3.UNPACK_B R12, R12 ;  /* 0x0000000cff0c723e */ /* 0x000fe400020006ff */
[----:B------:R-:W-:Y:S02]  /*3da0*/  F2FP.F16.E4M3.UNPACK_B R14, R170 ;  /* 0x000000aaff0e723e */ /* 0x000fe400020006ff */
[----:B------:R-:W-:Y:S02]  /*3db0*/  F2FP.F16.E4M3.UNPACK_B R13, R13 ;  /* 0x0000000dff0d723e */ /* 0x000fe400020006ff */
[----:B------:R-:W-:-:S02]  /*3dc0*/  F2FP.F16.E4M3.UNPACK_B R15, R15 ;  /* 0x0000000fff0f723e */ /* 0x000fc400020006ff */
[----:B--2---:R-:W-:Y:S02]  /*3dd0*/  F2FP.F16.E4M3.UNPACK_B R2, R8 ;  /* 0x00000008ff02723e */ /* 0x004fe400020006ff */
[----:B------:R-:W-:-:S07]  /*3de0*/  F2FP.F16.E4M3.UNPACK_B R3, R9 ;  /* 0x00000009ff03723e */ /* 0x000fce00020006ff */
[----:B------:R-:W-:Y:S01]  /*3df0*/  HMMA.16816.F32 R12, R12, R2, R4 ;  /* 0x000000020c0c723c */ /* 0x000fe20000001804 */
[----:B------:R-:W-:Y:S02]  /*3e00*/  IMAD R4, R169, 0x100, R168 ;  /* 0x00000100a9047824 */ /* 0x000fe400078e02a8 */
[----:B------:R-:W-:Y:S02]  /*3e10*/  IMAD R6, R173, 0x100, R172 ;  /* 0x00000100ad067824 */ /* 0x000fe400078e02ac */
[----:B------:R-:W-:Y:S02]  /*3e20*/  IMAD R5, R175, 0x100, R18 ;  /* 0x00000100af057824 */ /* 0x000fe400078e0212 */
[----:B------:R-:W-:Y:S01]  /*3e30*/  IMAD R7, R179, 0x100, R178 ;  /* 0x00000100b3077824 */ /* 0x000fe200078e02b2 */
[----:B------:R-:W-:Y:S02]  /*3e40*/  F2FP.F16.E4M3.UNPACK_B R4, R4 ;  /* 0x00000004ff04723e */ /* 0x000fe400020006ff */
[----:B------:R-:W-:-:S02]  /*3e50*/  F2FP.F16.E4M3.UNPACK_B R6, R6 ;  /* 0x00000006ff06723e */ /* 0x000fc400020006ff */
[----:B------:R-:W-:Y:S02]  /*3e60*/  F2FP.F16.E4M3.UNPACK_B R5, R5 ;  /* 0x00000005ff05723e */ /* 0x000fe400020006ff */
[----:B------:R-:W-:Y:S02]  /*3e70*/  F2FP.F16.E4M3.UNPACK_B R7, R7 ;  /* 0x00000007ff07723e */ /* 0x000fe400020006ff */
[----:B------:R-:W-:Y:S02]  /*3e80*/  F2FP.F16.E4M3.UNPACK_B R8, R8.H1 ;  /* 0x00000008ff08723e */ /* 0x000fe400030006ff */
[----:B------:R-:W-:-:S07]  /*3e90*/  F2FP.F16.E4M3.UNPACK_B R9, R9.H1 ;  /* 0x00000009ff09723e */ /* 0x000fce00030006ff */
[----:B------:R-:W-:Y:S01]  /*3ea0*/  HMMA.16816.F32 R12, R4, R8, R12 ;  /* 0x00000008040c723c */ /* 0x000fe2000000180c */
[----:B------:R-:W-:Y:S01]  /*3eb0*/  IMAD R17, R17, 0x100, R174 ;  /* 0x0000010011117824 */ /* 0x000fe200078e02ae */
[----:B------:R-:W0:Y:S01]  /*3ec0*/  LDSM.16.M88.4 R4, [R99+UR4] ;  /* 0x000000046304783b */ /* 0x000e220008000200 */
[----:B------:R-:W-:Y:S02]  /*3ed0*/  IMAD R18, R19, 0x100, R16 ;  /* 0x0000010013127824 */ /* 0x000fe400078e0210 */
[----:B------:R-:W-:Y:S02]  /*3ee0*/  IMAD R180, R181, 0x100, R180 ;  /* 0x00000100b5b47824 */ /* 0x000fe400078e02b4 */
[----:B------:R-:W-:Y:S01]  /*3ef0*/  IMAD R19, R183, 0x100, R182 ;  /* 0x00000100b7137824 */ /* 0x000fe200078e02b6 */
[----:B------:R-:W-:Y:S02]  /*3f00*/  F2FP.F16.E4M3.UNPACK_B R16, R17 ;  /* 0x00000011ff10723e */ /* 0x000fe400020006ff */
[----:B------:R-:W-:-:S02]  /*3f10*/  F2FP.F16.E4M3.UNPACK_B R18, R18 ;  /* 0x00000012ff12723e */ /* 0x000fc400020006ff */
[----:B------:R-:W-:Y:S02]  /*3f20*/  F2FP.F16.E4M3.UNPACK_B R17, R180 ;  /* 0x000000b4ff11723e */ /* 0x000fe400020006ff */
[----:B------:R-:W-:Y:S02]  /*3f30*/  F2FP.F16.E4M3.UNPACK_B R19, R19 ;  /* 0x00000013ff13723e */ /* 0x000fe400020006ff */
[----:B------:R-:W-:Y:S02]  /*3f40*/  F2FP.F16.E4M3.UNPACK_B R2, R10 ;  /* 0x0000000aff02723e */ /* 0x000fe400020006ff */
[----:B------:R-:W-:-:S07]  /*3f50*/  F2FP.F16.E4M3.UNPACK_B R3, R11 ;  /* 0x0000000bff03723e */ /* 0x000fce00020006ff */
[----:B------:R-:W-:Y:S01]  /*3f60*/  HMMA.16816.F32 R12, R16, R2, R12 ;  /* 0x00000002100c723c */ /* 0x000fe2000000180c */
[----:B------:R-:W-:Y:S02]  /*3f70*/  IMAD R8, R167, 0x100, R166 ;  /* 0x00000100a7087824 */ /* 0x000fe400078e02a6 */
[----:B------:R-:W-:Y:S02]  /*3f80*/  IMAD R164, R165, 0x100, R164 ;  /* 0x00000100a5a47824 */ /* 0x000fe400078e02a4 */
[----:B------:R-:W-:Y:S02]  /*3f90*/  IMAD R9, R163, 0x100, R162 ;  /* 0x00000100a3097824 */ /* 0x000fe400078e02a2 */
[----:B------:R-:W-:Y:S01]  /*3fa0*/  IMAD R160, R160, 0x100, R161 ;  /* 0x00000100a0a07824 */ /* 0x000fe200078e02a1 */
[----:B------:R-:W-:Y:S02]  /*3fb0*/  F2FP.F16.E4M3.UNPACK_B R2, R10.H1 ;  /* 0x0000000aff02723e */ /* 0x000fe400030006ff */
[----:B------:R-:W-:-:S02]  /*3fc0*/  F2FP.F16.E4M3.UNPACK_B R3, R11.H1 ;  /* 0x0000000bff03723e */ /* 0x000fc400030006ff */
        /* <DEDUP_REMOVED lines=13> */
[----:B0-----:R-:W-:Y:S02]  /*40a0*/  F2FP.F16.E4M3.UNPACK_B R2, R4 ;  /* 0x00000004ff02723e */ /* 0x001fe400020006ff */
        /* <DEDUP_REMOVED lines=14> */
[----:B------:R-:W-:Y:S01]  /*4190*/  IADD3 R38, P5, PT, R38, UR8, RZ ;  /* 0x0000000826267c10 */ /* 0x000fe2000ffbe0ff */
[----:B------:R-:W-:Y:S02]  /*41a0*/  IMAD R14, R132, 0x100, R131 ;  /* 0x00000100840e7824 */ /* 0x000fe400078e0283 */
[----:B------:R-:W-:Y:S02]  /*41b0*/  IMAD R13, R134, 0x100, R133 ;  /* 0x00000100860d7824 */ /* 0x000fe400078e0285 */
[----:B------:R-:W-:Y:S01]  /*41c0*/  IMAD R15, R136, 0x100, R135 ;  /* 0x00000100880f7824 */ /* 0x000fe200078e0287 */
[----:B------:R-:W-:Y:S02]  /*41d0*/  IADD3.X R50, PT, PT, R50, UR9, RZ, P5, !PT ;  /* 0x0000000932327c10 */ /* 0x000fe4000affe4ff */
[----:B------:R-:W-:-:S02]  /*41e0*/  F2FP.F16.E4M3.UNPACK_B R12, R12 ;  /* 0x0000000cff0c723e */ /* 0x000fc400020006ff */
[----:B------:R-:W-:Y:S02]  /*41f0*/  F2FP.F16.E4M3.UNPACK_B R14, R14 ;  /* 0x0000000eff0e723e */ /* 0x000fe400020006ff */
[----:B------:R-:W-:Y:S02]  /*4200*/  F2FP.F16.E4M3.UNPACK_B R13, R13 ;  /* 0x0000000dff0d723e */ /* 0x000fe400020006ff */
[----:B------:R-:W-:Y:S02]  /*4210*/  F2FP.F16.E4M3.UNPACK_B R15, R15 ;  /* 0x0000000fff0f723e */ /* 0x000fe400020006ff */
[----:B------:R-:W-:Y:S02]  /*4220*/  F2FP.F16.E4M3.UNPACK_B R2, R6 ;  /* 0x00000006ff02723e */ /* 0x000fe400020006ff */
[----:B------:R-:W-:Y:S02]  /*4230*/  F2FP.F16.E4M3.UNPACK_B R3, R7 ;  /* 0x00000007ff03723e */ /* 0x000fe400020006ff */
[----:B------:R-:W-:-:S02]  /*4240*/  IADD3 R51, P5, PT, R51, UR8, RZ ;  /* 0x0000000833337c10 */ /* 0x000fc4000ffbe0ff */
[----:B------:R-:W-:Y:S02]  /*4250*/  IADD3 R27, P0, PT, R27, UR8, RZ ;  /* 0x000000081b1b7c10 */ /* 0x000fe4000ff1e0ff */
[----:B------:R-:W-:Y:S02]  /*4260*/  IADD3 R34, P1, PT, R34, UR8, RZ ;  /* 0x0000000822227c10 */ /* 0x000fe4000ff3e0ff */
[----:B------:R-:W-:Y:S02]  /*4270*/  IADD3 R35, P2, PT, R35, UR8, RZ ;  /* 0x0000000823237c10 */ /* 0x000fe4000ff5e0ff */
[----:B------:R-:W-:Y:S02]  /*4280*/  IADD3 R36, P3, PT, R36, UR8, RZ ;  /* 0x0000000824247c10 */ /* 0x000fe4000ff7e0ff */
[----:B------:R-:W-:Y:S02]  /*4290*/  IADD3.X R64, PT, PT, R64, UR9, RZ, P5, !PT ;  /* 0x0000000940407c10 */ /* 0x000fe4000affe4ff */
[----:B------:R-:W-:Y:S01]  /*42a0*/  IADD3 R65, P5, PT, R65, UR8, RZ ;  /* 0x0000000841417c10 */ /* 0x000fe2000ffbe0ff */
[----:B------:R-:W-:Y:S01]  /*42b0*/  HMMA.16816.F32 R8, R12, R2, R8 ;  /* 0x000000020c08723c */ /* 0x000fe20000001808 */
[----:B------:R-:W-:-:S02]  /*42c0*/  IADD3 R37, P4, PT, R37, UR8, RZ ;  /* 0x0000000825257c10 */ /* 0x000fc4000ff9e0ff */
[----:B------:R-:W-:Y:S02]  /*42d0*/  IADD3.X R40, PT, PT, R40, UR9, RZ, P0, !PT ;  /* 0x0000000928287c10 */ /* 0x000fe400087fe4ff */
[----:B------:R-:W-:Y:S02]  /*42e0*/  IADD3.X R42, PT, PT, R42, UR9, RZ, P1, !PT ;  /* 0x000000092a2a7c10 */ /* 0x000fe40008ffe4ff */
[----:B------:R-:W-:Y:S02]  /*42f0*/  IADD3.X R44, PT, PT, R44, UR9, RZ, P2, !PT ;  /* 0x000000092c2c7c10 */ /* 0x000fe400097fe4ff */
[----:B------:R-:W-:Y:S02]  /*4300*/  IADD3.X R46, PT, PT, R46, UR9, RZ, P3, !PT ;  /* 0x000000092e2e7c10 */ /* 0x000fe40009ffe4ff */
[----:B------:R-:W-:Y:S02]  /*4310*/  IADD3 R39, P6, PT, R39, UR8, RZ ;  /* 0x0000000827277c10 */ /* 0x000fe4000ffde0ff */
[----:B------:R-:W-:-:S02]  /*4320*/  IADD3 R41, P0, PT, R41, UR8, RZ ;  /* 0x0000000829297c10 */ /* 0x000fc4000ff1e0ff */
[----:B------:R-:W-:Y:S02]  /*4330*/  IADD3 R43, P1, PT, R43, UR8, RZ ;  /* 0x000000082b2b7c10 */ /* 0x000fe4000ff3e0ff */
[----:B------:R-:W-:Y:S02]  /*4340*/  IADD3 R45, P2, PT, R45, UR8, RZ ;  /* 0x000000082d2d7c10 */ /* 0x000fe4000ff5e0ff */
[----:B------:R-:W-:Y:S01]  /*4350*/  IADD3 R47, P3, PT, R47, UR8, RZ ;  /* 0x000000082f2f7c10 */ /* 0x000fe2000ff7e0ff */
[----:B------:R-:W-:Y:S01]  /*4360*/  VIADD R120, R120, 0xffffffff ;  /* 0xffffffff78787836 */ /* 0x000fe20000000000 */
[----:B------:R-:W-:Y:S02]  /*4370*/  IADD3.X R78, PT, PT, R78, UR9, RZ, P5, !PT ;  /* 0x000000094e4e7c10 */ /* 0x000fe4000affe4ff */
[----:B------:R-:W-:Y:S02]  /*4380*/  IADD3.X R48, PT, PT, R48, UR9, RZ, P4, !PT ;  /* 0x0000000930307c10 */ /* 0x000fe4000a7fe4ff */
[----:B------:R-:W-:-:S02]  /*4390*/  IADD3 R79, P5, PT, R79, UR8, RZ ;  /* 0x000000084f4f7c10 */ /* 0x000fc4000ffbe0ff */
[----:B------:R-:W-:Y:S02]  /*43a0*/  IADD3 R49, P4, PT, R49, UR8, RZ ;  /* 0x0000000831317c10 */ /* 0x000fe4000ff9e0ff */
[----:B------:R-:W-:Y:S02]  /*43b0*/  IADD3.X R52, PT, PT, R52, UR9, RZ, P6, !PT ;  /* 0x0000000934347c10 */ /* 0x000fe4000b7fe4ff */
[----:B------:R-:W-:Y:S02]  /*43c0*/  IADD3.X R54, PT, PT, R54, UR9, RZ, P0, !PT ;  /* 0x0000000936367c10 */ /* 0x000fe400087fe4ff */
[----:B------:R-:W-:Y:S02]  /*43d0*/  IADD3.X R56, PT, PT, R56, UR9, RZ, P1, !PT ;  /* 0x0000000938387c10 */ /* 0x000fe40008ffe4ff */
[----:B------:R-:W-:Y:S02]  /*43e0*/  IADD3.X R58, PT, PT, R58, UR9, RZ, P2, !PT ;  /* 0x000000093a3a7c10 */ /* 0x000fe400097fe4ff */
[----:B------:R-:W-:-:S02]  /*43f0*/  IADD3.X R60, PT, PT, R60, UR9, RZ, P3, !PT ;  /* 0x000000093c3c7c10 */ /* 0x000fc40009ffe4ff */
[----:B------:R-:W-:Y:S02]  /*4400*/  IADD3 R53, P6, PT, R53, UR8, RZ ;  /* 0x0000000835357c10 */ /* 0x000fe4000ffde0ff */
[----:B------:R-:W-:Y:S02]  /*4410*/  IADD3 R55, P0, PT, R55, UR8, RZ ;  /* 0x0000000837377c10 */ /* 0x000fe4000ff1e0ff */
[----:B------:R-:W-:Y:S02]  /*4420*/  IADD3 R57, P1, PT, R57, UR8, RZ ;  /* 0x0000000839397c10 */ /* 0x000fe4000ff3e0ff */
[----:B------:R-:W-:Y:S02]  /*4430*/  IADD3 R59, P2, PT, R59, UR8, RZ ;  /* 0x000000083b3b7c10 */ /* 0x000fe4000ff5e0ff */
[----:B------:R-:W-:Y:S01]  /*4440*/  IADD3 R61, P3, PT, R61, UR8, RZ ;  /* 0x000000083d3d7c10 */ /* 0x000fe2000ff7e0ff */
[----:B------:R-:W-:Y:S01]  /*4450*/  IMAD R4, R123, 0x100, R122 ;  /* 0x000001007b047824 */ /* 0x000fe200078e027a */
[----:B------:R-:W-:Y:S01]  /*4460*/  IADD3.X R92, PT, PT, R92, UR9, RZ, P5, !PT ;  /* 0x000000095c5c7c10 */ /* 0x000fe2000affe4ff */
[----:B------:R-:W-:Y:S01]  /*4470*/  IMAD R121, R124, 0x100, R121 ;  /* 0x000001007c797824 */ /* 0x000fe200078e0279 */
[----:B------:R-:W-:Y:S01]  /*4480*/  IADD3.X R62, PT, PT, R62, UR9, RZ, P4, !PT ;  /* 0x000000093e3e7c10 */ /* 0x000fe2000a7fe4ff */
[----:B------:R-:W-:Y:S01]  /*4490*/  IMAD R5, R126, 0x100, R125 ;  /* 0x000001007e057824 */ /* 0x000fe200078e027d */
[----:B------:R-:W-:Y:S01]  /*44a0*/  ISETP.NE.U32.AND P5, PT, R120, RZ, PT ;  /* 0x000000ff7800720c */ /* 0x000fe20003fa5070 */
[----:B------:R-:W-:Y:S01]  /*44b0*/  IMAD R127, R128, 0x100, R127 ;  /* 0x00000100807f7824 */ /* 0x000fe200078e027f */
[----:B------:R-:W-:-:S02]  /*44c0*/  IADD3 R63, P4, PT, R63, UR8, RZ ;  /* 0x000000083f3f7c10 */ /* 0x000fc4000ff9e0ff */
        /* <DEDUP_REMOVED lines=10> */
[----:B------:R-:W-:Y:S02]  /*4570*/  F2FP.F16.E4M3.UNPACK_B R2, R6.H1 ;  /* 0x00000006ff02723e */ /* 0x000fe400030006ff */
[----:B------:R-:W-:-:S02]  /*4580*/  F2FP.F16.E4M3.UNPACK_B R3, R7.H1 ;  /* 0x00000007ff03723e */ /* 0x000fc400030006ff */
[----:B------:R-:W-:Y:S02]  /*4590*/  F2FP.F16.E4M3.UNPACK_B R4, R4 ;  /* 0x00000004ff04723e */ /* 0x000fe400020006ff */
[----:B------:R-:W-:Y:S02]  /*45a0*/  F2FP.F16.E4M3.UNPACK_B R6, R121 ;  /* 0x00000079ff06723e */ /* 0x000fe400020006ff */
[----:B------:R-:W-:Y:S02]  /*45b0*/  F2FP.F16.E4M3.UNPACK_B R5, R5 ;  /* 0x00000005ff05723e */ /* 0x000fe400020006ff */
[----:B------:R-:W-:Y:S02]  /*45c0*/  F2FP.F16.E4M3.UNPACK_B R7, R127 ;  /* 0x0000007fff07723e */ /* 0x000fe400020006ff */
[----:B------:R-:W-:Y:S02]  /*45d0*/  IADD3.X R76, PT, PT, R76, UR9, RZ, P4, !PT ;  /* 0x000000094c4c7c10 */ /* 0x000fe4000a7fe4ff */
        /* <DEDUP_REMOVED lines=11> */
[----:B------:R-:W-:Y:S01]  /*4690*/  IADD3.X R90, PT, PT, R90, UR9, RZ, P4, !PT ;  /* 0x000000095a5a7c10 */ /* 0x000fe2000a7fe4ff */
[----:B------:R-:W-:Y:S01]  /*46a0*/  UIADD3 UR5, UPT, UPT, UR5, -0x80, URZ ;  /* 0xffffff8005057890 */ /* 0x000fe2000fffe0ff */
[----:B------:R-:W-:Y:S01]  /*46b0*/  IADD3 R91, P4, PT, R107, R91, RZ ;  /* 0x0000005b6b5b7210 */ /* 0x000fe20007f9e0ff */
[----:B------:R-:W-:Y:S01]  /*46c0*/  HMMA.16816.F32 R4, R4, R2, R8 ;  /* 0x000000020404723c */ /* 0x000fe20000001808 */
[----:B------:R-:W-:-:S02]  /*46d0*/  IADD3.X R93, PT, PT, R93, UR9, RZ, P6, !PT ;  /* 0x000000095d5d7c10 */ /* 0x000fc4000b7fe4ff */
[----:B------:R-:W-:Y:S02]  /*46e0*/  IADD3.X R94, PT, PT, R94, UR9, RZ, P0, !PT ;  /* 0x000000095e5e7c10 */ /* 0x000fe400087fe4ff */
[----:B------:R-:W-:Y:S02]  /*46f0*/  IADD3.X R95, PT, PT, R95, UR9, RZ, P1, !PT ;  /* 0x000000095f5f7c10 */ /* 0x000fe40008ffe4ff */
[----:B------:R-:W-:Y:S02]  /*4700*/  IADD3.X R96, PT, PT, R96, UR9, RZ, P2, !PT ;  /* 0x0000000960607c10 */ /* 0x000fe400097fe4ff */
[----:B------:R-:W-:Y:S02]  /*4710*/  IADD3.X R97, PT, PT, R97, UR9, RZ, P3, !PT ;  /* 0x0000000961617c10 */ /* 0x000fe40009ffe4ff */
[----:B------:R-:W-:Y:S01]  /*4720*/  LEA.HI.X.SX32 R98, R107, R98, 0x1, P4 ;  /* 0x000000626b627211 */ /* 0x000fe200020f0eff */
[----:B------:R-:W-:Y:S08]  /*4730*/  @P5 BRA `(.L_x_1) ;  /* 0xffffffe4002c5947 */ /* 0x000ff0000383ffff */
.L_x_0:
[----:B------:R-:W-:Y:S01]  /*4740*/  BAR.SYNC.DEFER_BLOCKING 0x0 ;  /* 0x0000000000007b1d */ /* 0x000fe20000010000 */
[----:B------:R-:W-:Y:S01]  /*4750*/  LOP3.LUT R2, R23, 0x60, R26, 0xf8, !PT ;  /* 0x0000006017027812 */ /* 0x000fe200078ef81a */
[----:B------:R-:W-:Y:S01]  /*4760*/  IMAD.IADD R22, R31, 0x1, R22 ;  /* 0x000000011f167824 */ /* 0x000fe200078e0216 */
[----:B------:R-:W-:Y:S02]  /*4770*/  F2FP.SATFINITE.E4M3.F32.PACK_AB_MERGE_C R4, R5, R4, RZ ;  /* 0x000000040504723e */ /* 0x000fe400048070ff */
[----:B------:R-:W-:Y:S01]  /*4780*/  F2FP.SATFINITE.E4M3.F32.PACK_AB_MERGE_C R6, R7, R6, RZ ;  /* 0x000000060706723e */ /* 0x000fe200048070ff */
[----:B------:R-:W0:Y:S01]  /*4790*/  LDCU.128 UR8, c[0x0][0x390] ;  /* 0x00007200ff0877ac */ /* 0x000e220008000c00 */
[----:B------:R-:W-:Y:S02]  /*47a0*/  LOP3.LUT R25, R2, 0x83, R25, 0xf8, !PT ;  /* 0x0000008302197812 */ /* 0x000fe400078ef819 */
[----:B------:R-:W-:Y:S01]  /*47b0*/  LOP3.LUT R3, R4, 0xffff, RZ, 0xc0, !PT ;  /* 0x0000ffff04037812 */ /* 0x000fe200078ec0ff */
[----:B------:R-:W1:Y:S01]  /*47c0*/  LDCU UR5, c[0x0][0x3b8] ;  /* 0x00007700ff0577ac */ /* 0x000e620008000800 */
[----:B------:R-:W-:-:S02]  /*47d0*/  LOP3.LUT R5, R6, 0xffff, RZ, 0xc0, !PT ;  /* 0x0000ffff06057812 */ /* 0x000fc400078ec0ff */
[----:B------:R-:W-:Y:S02]  /*47e0*/  SHF.R.U32.HI R3, RZ, 0x8, R3 ;  /* 0x00000008ff037819 */ /* 0x000fe40000011603 */
[C---:B------:R-:W-:Y:S02]  /*47f0*/  LOP3.LUT R8, R25.reuse, 0x40, RZ, 0x3c, !PT ;  /* 0x0000004019087812 */ /* 0x040fe400078e3cff */
[C---:B------:R-:W-:Y:S02]  /*4800*/  LOP3.LUT R7, R25.reuse, 0x20, RZ, 0x3c, !PT ;  /* 0x0000002019077812 */ /* 0x040fe400078e3cff */
[----:B------:R-:W-:Y:S02]  /*4810*/  SHF.R.U32.HI R5, RZ, 0x8, R5 ;  /* 0x00000008ff057819 */ /* 0x000fe40000011605 */
[----:B------:R-:W-:Y:S02]  /*4820*/  LOP3.LUT R10, R25, 0x60, RZ, 0x3c, !PT ;  /* 0x00000060190a7812 */ /* 0x000fe400078e3cff */
[----:B------:R-:W-:Y:S01]  /*4830*/  LOP3.LUT R26, R26, 0x300, RZ, 0xc0, !PT ;  /* 0x000003001a1a7812 */ /* 0x000fe200078ec0ff */
[----:B------:R-:W-:Y:S01]  /*4840*/  STS.U8 [R25+UR4], R4 ;  /* 0x0000000419007988 */ /* 0x000fe20008000004 */
[----:B0-----:R-:W-:-:S02]  /*4850*/  ISETP.GE.AND P0, PT, R20, UR10, PT ;  /* 0x0000000a14007c0c */ /* 0x001fc4000bf06270 */
[----:B------:R-:W-:Y:S01]  /*4860*/  LOP3.LUT R21, R26, 0x7c, R21, 0xf8, !PT ;  /* 0x0000007c1a157812 */ /* 0x000fe200078ef815 */
[----:B------:R0:W-:Y:S01]  /*4870*/  STS.U8 [R8+UR4+0x200], R3 ;  /* 0x0002000308007988 */ /* 0x0001e20008000004 */
[----:B------:R-:W-:Y:S01]  /*4880*/  LOP3.LUT R2, R31, R24, RZ, 0xfc, !PT ;  /* 0x000000181f027212 */ /* 0x000fe200078efcff */
[----:B-1----:R-:W-:Y:S01]  /*4890*/  IMAD R9, R22, UR5, RZ ;  /* 0x0000000516097c24 */ /* 0x002fe2000f8e02ff */
[----:B------:R-:W-:Y:S01]  /*48a0*/  LOP3.LUT R21, R21, 0xe0, R0, 0x78, !PT ;  /* 0x000000e015157812 */ /* 0x000fe200078e7800 */
[----:B------:R1:W-:Y:S01]  /*48b0*/  STS.U8 [R7+UR4+0x100], R6 ;  /* 0x0001000607007988 */ /* 0x0003e20008000004 */
[C-C-:B------:R-:W-:Y:S02]  /*48c0*/  LOP3.LUT R0, R31.reuse, 0x20, R24.reuse, 0xfe, !PT ;  /* 0x000000201f007812 */ /* 0x140fe400078efe18 */
[----:B------:R-:W-:Y:S01]  /*48d0*/  LOP3.LUT R24, R31, 0x10, R24, 0xfe, !PT ;  /* 0x000000101f187812 */ /* 0x000fe200078efe18 */
[----:B------:R2:W-:Y:S01]  /*48e0*/  STS.U8 [R10+UR4+0x300], R5 ;  /* 0x000300050a007988 */ /* 0x0005e20008000004 */
[----:B------:R-:W-:Y:S01]  /*48f0*/  BAR.SYNC.DEFER_BLOCKING 0x0 ;  /* 0x0000000000007b1d */ /* 0x000fe20000010000 */
[----:B0-----:R-:W-:Y:S01]  /*4900*/  IMAD R3, R2, UR5, RZ ;  /* 0x0000000502037c24 */ /* 0x001fe2000f8e02ff */
[C---:B------:R-:W-:Y:S01]  /*4910*/  ISETP.LT.AND P2, PT, R24.reuse, UR11, !P0 ;  /* 0x0000000b18007c0c */ /* 0x040fe2000c741270 */
[----:B------:R-:W-:Y:S01]  /*4920*/  IMAD R24, R24, UR5, RZ ;  /* 0x0000000518187c24 */ /* 0x000fe2000f8e02ff */
[----:B------:R-:W-:-:S02]  /*4930*/  ISETP.LT.AND P3, PT, R2, UR11, !P0 ;  /* 0x0000000b02007c0c */ /* 0x000fc4000c761270 */
[C---:B------:R-:W-:Y:S01]  /*4940*/  ISETP.LT.AND P1, PT, R0.reuse, UR11, !P0 ;  /* 0x0000000b00007c0c */ /* 0x040fe2000c721270 */
[----:B------:R-:W-:Y:S01]  /*4950*/  IMAD R0, R0, UR5, RZ ;  /* 0x0000000500007c24 */ /* 0x000fe2000f8e02ff */
[----:B------:R-:W-:Y:S01]  /*4960*/  ISETP.LT.AND P0, PT, R22, UR11, !P0 ;  /* 0x0000000b16007c0c */ /* 0x000fe2000c701270 */
[----:B------:R-:W0:Y:S01]  /*4970*/  LDS R21, [R21+UR4] ;  /* 0x0000000415157984 */ /* 0x000e220008000800 */
[----:B------:R-:W3:Y:S02]  /*4980*/  LDCU UR4, c[0x0][0x3b4] ;  /* 0x00007680ff0477ac */ /* 0x000ee40008000800 */
[----:B---3--:R-:W-:-:S05]  /*4990*/  IMAD R20, R20, UR4, RZ ;  /* 0x0000000414147c24 */ /* 0x008fca000f8e02ff */
[----:B------:R-:W-:-:S04]  /*49a0*/  IADD3 R8, P4, PT, R20, UR8, RZ ;  /* 0x0000000814087c10 */ /* 0x000fc8000ff9e0ff */
[----:B------:R-:W-:Y:S02]  /*49b0*/  LEA.HI.X.SX32 R20, R20, UR9, 0x1, P4 ;  /* 0x0000000914147c11 */ /* 0x000fe4000a0f0eff */
[CC--:B------:R-:W-:Y:S02]  /*49c0*/  IADD3 R2, P4, PT, R3.reuse, R8.reuse, RZ ;  /* 0x0000000803027210 */ /* 0x0c0fe40007f9e0ff */
[-C--:B------:R-:W-:Y:S02]  /*49d0*/  IADD3 R4, P6, PT, R24, R8.reuse, RZ ;  /* 0x0000000818047210 */ /* 0x080fe40007fde0ff */
[----:B-1----:R-:W-:Y:S02]  /*49e0*/  IADD3 R6, P5, PT, R0, R8, RZ ;  /* 0x0000000800067210 */ /* 0x002fe40007fbe0ff */
[-C--:B------:R-:W-:Y:S02]  /*49f0*/  LEA.HI.X.SX32 R3, R3, R20.reuse, 0x1, P4 ;  /* 0x0000001403037211 */ /* 0x080fe400020f0eff */
[----:B--2---:R-:W-:-:S02]  /*4a00*/  LEA.HI.X.SX32 R5, R24, R20, 0x1, P6 ;  /* 0x0000001418057211 */ /* 0x004fc400030f0eff */
[C---:B0-----:R-:W-:Y:S02]  /*4a10*/  PRMT R11, R21.reuse, 0x7770, RZ ;  /* 0x00007770150b7816 */ /* 0x041fe400000000ff */
[C---:B------:R-:W-:Y:S02]  /*4a20*/  PRMT R13, R21.reuse, 0x7771, RZ ;  /* 0x00007771150d7816 */ /* 0x040fe400000000ff */
[----:B------:R-:W-:Y:S01]  /*4a30*/  LEA.HI.X.SX32 R7, R0, R20, 0x1, P5 ;  /* 0x0000001400077211 */ /* 0x000fe200028f0eff */
[----:B------:R0:W-:Y:S01]  /*4a40*/  @P3 STG.E.U8 desc[UR6][R2.64], R11 ;  /* 0x0000000b02003986 */ /* 0x0001e2000c101106 */
[----:B------:R-:W-:Y:S02]  /*4a50*/  PRMT R15, R21, 0x7772, RZ ;  /* 0x00007772150f7816 */ /* 0x000fe400000000ff */
[----:B------:R-:W-:Y:S01]  /*4a60*/  IADD3 R8, P4, PT, R9, R8, RZ ;  /* 0x0000000809087210 */ /* 0x000fe20007f9e0ff */
[----:B------:R0:W-:Y:S01]  /*4a70*/  @P2 STG.E.U8 desc[UR6][R4.64], R13 ;  /* 0x0000000d04002986 */ /* 0x0001e2000c101106 */
[----:B------:R-:W-:-:S02]  /*4a80*/  PRMT R21, R21, 0x7773, RZ ;  /* 0x0000777315157816 */ /* 0x000fc400000000ff */
[----:B------:R-:W-:Y:S01]  /*4a90*/  LEA.HI.X.SX32 R9, R9, R20, 0x1, P4 ;  /* 0x0000001409097211 */ /* 0x000fe200020f0eff */
[----:B------:R0:W-:Y:S01]  /*4aa0*/  @P1 STG.E.U8 desc[UR6][R6.64], R15 ;  /* 0x0000000f06001986 */ /* 0x0001e2000c101106 */
[----:B------:R-:W-:Y:S07]  /*4ab0*/  @!P0 EXIT ;  /* 0x000000000000894d */ /* 0x000fee0003800000 */
[----:B------:R-:W-:Y:S01]  /*4ac0*/  STG.E.U8 desc[UR6][R8.64], R21 ;  /* 0x0000001508007986 */ /* 0x000fe2000c101106 */
[----:B------:R-:W-:Y:S05]  /*4ad0*/  EXIT ;  /* 0x000000000000794d */ /* 0x000fea0003800000 */
.L_x_2:
[----:B------:R-:W-:-:S00]  /*4ae0*/  BRA `(.L_x_2) ;  /* 0xfffffffc00fc7947 */ /* 0x000fc0000383ffff */
[----:B------:R-:W-:-:S00]  /*4af0*/  NOP ;  /* 0x0000000000007918 */ /* 0x000fc00000000000 */
        /* <DEDUP_REMOVED lines=8> */
.L_x_3:


//--------------------- .nv.shared.matmul_kernel  --------------------------
	.section	.nv.shared.matmul_kernel,"aw",@nobits
	.sectionflags	@""
	.align	16
	.zero		1024


//--------------------- .nv.shared.reserved.0     --------------------------
	.section	.nv.shared.reserved.0,"aw",@nobits
	.weak		__nv_reservedSMEM_offset_0_alias
	.size		__nv_reservedSMEM_offset_0_alias, 0, 64
	.other		__nv_reservedSMEM_offset_0_alias,@"STO_CUDA_RESERVED_SHARED STV_DEFAULT"
__nv_reservedSMEM_offset_0_alias:
	.zero		0
	.zero		64


//--------------------- .nv.constant0.matmul_kernel --------------------------
	.section	.nv.constant0.matmul_kernel,"a",@progbits
	.sectionflags	@""
	.align	4
.nv.constant0.matmul_kernel:
	.zero		976


//--------------------- SYMBOLS --------------------------

	.type		.nv.reservedSmem.offset0,@object
	.size		.nv.reservedSmem.offset0,0x4
	.type		.nv.reservedSmem.cap,@object
	.size		.nv.reservedSmem.cap,0x4
